//
// Generated by NVIDIA NVVM Compiler
//
// Compiler Build ID: CL-36424714
// Cuda compilation tools, release 13.0, V13.0.88
// Based on NVVM 20.0.0
//

.version 9.0
.target sm_100
.address_size 64

	// .globl	_ZN3cub18CUB_300001_SM_10006detail11EmptyKernelIvEEvv
// _ZZN3cub18CUB_300001_SM_10006detail4scan16DeviceScanKernelINS2_10policy_hubIiiijN4cuda3std3__44plusIvEEE10Policy1000EPiSC_NS0_13ScanTileStateIiLb1EEES9_NS0_8NullTypeEjiLb0ESF_EEvT0_T1_T2_iT3_T4_T5_E12temp_storage has been demoted
.global .align 1 .b8 _ZN30_INTERNAL_4ad5c429_4_k_cu_main4cuda3std3__45__cpo5beginE[1];
.global .align 1 .b8 _ZN30_INTERNAL_4ad5c429_4_k_cu_main4cuda3std3__45__cpo3endE[1];
.global .align 1 .b8 _ZN30_INTERNAL_4ad5c429_4_k_cu_main4cuda3std3__45__cpo6cbeginE[1];
.global .align 1 .b8 _ZN30_INTERNAL_4ad5c429_4_k_cu_main4cuda3std3__45__cpo4cendE[1];
.global .align 1 .b8 _ZN30_INTERNAL_4ad5c429_4_k_cu_main4cuda3std3__45__cpo6rbeginE[1];
.global .align 1 .b8 _ZN30_INTERNAL_4ad5c429_4_k_cu_main4cuda3std3__45__cpo4rendE[1];
.global .align 1 .b8 _ZN30_INTERNAL_4ad5c429_4_k_cu_main4cuda3std3__45__cpo7crbeginE[1];
.global .align 1 .b8 _ZN30_INTERNAL_4ad5c429_4_k_cu_main4cuda3std3__45__cpo5crendE[1];
.global .align 1 .b8 _ZN30_INTERNAL_4ad5c429_4_k_cu_main4cuda3std3__432_GLOBAL__N__4ad5c429_4_k_cu_main6ignoreE[1];
.global .align 1 .b8 _ZN30_INTERNAL_4ad5c429_4_k_cu_main4cuda3std3__419piecewise_constructE[1];
.global .align 1 .b8 _ZN30_INTERNAL_4ad5c429_4_k_cu_main4cuda3std3__48in_placeE[1];
.global .align 1 .b8 _ZN30_INTERNAL_4ad5c429_4_k_cu_main4cuda3std3__420unreachable_sentinelE[1];
.global .align 1 .b8 _ZN30_INTERNAL_4ad5c429_4_k_cu_main4cuda3std3__47nulloptE[1];
.global .align 1 .b8 _ZN30_INTERNAL_4ad5c429_4_k_cu_main4cuda3std3__48unexpectE[1];
.global .align 1 .b8 _ZN30_INTERNAL_4ad5c429_4_k_cu_main4cuda3std6ranges3__45__cpo4swapE[1];
.global .align 1 .b8 _ZN30_INTERNAL_4ad5c429_4_k_cu_main4cuda3std6ranges3__45__cpo9iter_moveE[1];
.global .align 1 .b8 _ZN30_INTERNAL_4ad5c429_4_k_cu_main4cuda3std6ranges3__45__cpo5beginE[1];
.global .align 1 .b8 _ZN30_INTERNAL_4ad5c429_4_k_cu_main4cuda3std6ranges3__45__cpo3endE[1];
.global .align 1 .b8 _ZN30_INTERNAL_4ad5c429_4_k_cu_main4cuda3std6ranges3__45__cpo6cbeginE[1];
.global .align 1 .b8 _ZN30_INTERNAL_4ad5c429_4_k_cu_main4cuda3std6ranges3__45__cpo4cendE[1];
.global .align 1 .b8 _ZN30_INTERNAL_4ad5c429_4_k_cu_main4cuda3std6ranges3__45__cpo7advanceE[1];
.global .align 1 .b8 _ZN30_INTERNAL_4ad5c429_4_k_cu_main4cuda3std6ranges3__45__cpo9iter_swapE[1];
.global .align 1 .b8 _ZN30_INTERNAL_4ad5c429_4_k_cu_main4cuda3std6ranges3__45__cpo4nextE[1];
.global .align 1 .b8 _ZN30_INTERNAL_4ad5c429_4_k_cu_main4cuda3std6ranges3__45__cpo4prevE[1];
.global .align 1 .b8 _ZN30_INTERNAL_4ad5c429_4_k_cu_main4cuda3std6ranges3__45__cpo4dataE[1];
.global .align 1 .b8 _ZN30_INTERNAL_4ad5c429_4_k_cu_main4cuda3std6ranges3__45__cpo5cdataE[1];
.global .align 1 .b8 _ZN30_INTERNAL_4ad5c429_4_k_cu_main4cuda3std6ranges3__45__cpo4sizeE[1];
.global .align 1 .b8 _ZN30_INTERNAL_4ad5c429_4_k_cu_main4cuda3std6ranges3__45__cpo5ssizeE[1];
.global .align 1 .b8 _ZN30_INTERNAL_4ad5c429_4_k_cu_main4cuda3std6ranges3__45__cpo8distanceE[1];
.global .align 1 .b8 _ZN30_INTERNAL_4ad5c429_4_k_cu_main6thrust24THRUST_300001_SM_1000_NS6system6detail10sequential3seqE[1];
.global .align 1 .b8 _ZN30_INTERNAL_4ad5c429_4_k_cu_main6thrust24THRUST_300001_SM_1000_NS12placeholders2_1E[1];
.global .align 1 .b8 _ZN30_INTERNAL_4ad5c429_4_k_cu_main6thrust24THRUST_300001_SM_1000_NS12placeholders2_2E[1];
.global .align 1 .b8 _ZN30_INTERNAL_4ad5c429_4_k_cu_main6thrust24THRUST_300001_SM_1000_NS12placeholders2_3E[1];
.global .align 1 .b8 _ZN30_INTERNAL_4ad5c429_4_k_cu_main6thrust24THRUST_300001_SM_1000_NS12placeholders2_4E[1];
.global .align 1 .b8 _ZN30_INTERNAL_4ad5c429_4_k_cu_main6thrust24THRUST_300001_SM_1000_NS12placeholders2_5E[1];
.global .align 1 .b8 _ZN30_INTERNAL_4ad5c429_4_k_cu_main6thrust24THRUST_300001_SM_1000_NS12placeholders2_6E[1];
.global .align 1 .b8 _ZN30_INTERNAL_4ad5c429_4_k_cu_main6thrust24THRUST_300001_SM_1000_NS12placeholders2_7E[1];
.global .align 1 .b8 _ZN30_INTERNAL_4ad5c429_4_k_cu_main6thrust24THRUST_300001_SM_1000_NS12placeholders2_8E[1];
.global .align 1 .b8 _ZN30_INTERNAL_4ad5c429_4_k_cu_main6thrust24THRUST_300001_SM_1000_NS12placeholders2_9E[1];
.global .align 1 .b8 _ZN30_INTERNAL_4ad5c429_4_k_cu_main6thrust24THRUST_300001_SM_1000_NS12placeholders3_10E[1];

.visible .entry _ZN3cub18CUB_300001_SM_10006detail11EmptyKernelIvEEvv()
{


	ret;

}
	// .globl	_ZN3cub18CUB_300001_SM_10006detail4scan20DeviceScanInitKernelINS0_13ScanTileStateIiLb1EEEEEvT_i
.visible .entry _ZN3cub18CUB_300001_SM_10006detail4scan20DeviceScanInitKernelINS0_13ScanTileStateIiLb1EEEEEvT_i(
	.param .align 8 .b8 _ZN3cub18CUB_300001_SM_10006detail4scan20DeviceScanInitKernelINS0_13ScanTileStateIiLb1EEEEEvT_i_param_0[8],
	.param .u32 _ZN3cub18CUB_300001_SM_10006detail4scan20DeviceScanInitKernelINS0_13ScanTileStateIiLb1EEEEEvT_i_param_1
)
{
	.reg .pred 	%p<5>;
	.reg .b32 	%r<10>;
	.reg .b64 	%rd<7>;

	ld.param.u64 	%rd2, [_ZN3cub18CUB_300001_SM_10006detail4scan20DeviceScanInitKernelINS0_13ScanTileStateIiLb1EEEEEvT_i_param_0];
	ld.param.u32 	%r4, [_ZN3cub18CUB_300001_SM_10006detail4scan20DeviceScanInitKernelINS0_13ScanTileStateIiLb1EEEEEvT_i_param_1];
	cvta.to.global.u64 	%rd1, %rd2;
	mov.u32 	%r1, %ctaid.x;
	mov.u32 	%r5, %ntid.x;
	mov.u32 	%r2, %tid.x;
	mad.lo.s32 	%r3, %r1, %r5, %r2;
	setp.ge.s32 	%p1, %r3, %r4;
	@%p1 bra 	$L__BB1_2;
	mul.wide.s32 	%rd3, %r3, 8;
	add.s64 	%rd4, %rd1, %rd3;
	mov.b32 	%r6, 0;
	mov.b32 	%r7, 99;
	st.global.v2.u32 	[%rd4+256], {%r7, %r6};
$L__BB1_2:
	setp.ne.s32 	%p2, %r1, 0;
	setp.gt.u32 	%p3, %r2, 31;
	or.pred  	%p4, %p2, %p3;
	@%p4 bra 	$L__BB1_4;
	mul.wide.u32 	%rd5, %r2, 8;
	add.s64 	%rd6, %rd1, %rd5;
	mov.b32 	%r9, 0;
	st.global.v2.u32 	[%rd6], {%r9, %r9};
$L__BB1_4:
	ret;

}
	// .globl	_ZN3cub18CUB_300001_SM_10006detail4scan16DeviceScanKernelINS2_10policy_hubIiiijN4cuda3std3__44plusIvEEE10Policy1000EPiSC_NS0_13ScanTileStateIiLb1EEES9_NS0_8NullTypeEjiLb0ESF_EEvT0_T1_T2_iT3_T4_T5_
.visible .entry _ZN3cub18CUB_300001_SM_10006detail4scan16DeviceScanKernelINS2_10policy_hubIiiijN4cuda3std3__44plusIvEEE10Policy1000EPiSC_NS0_13ScanTileStateIiLb1EEES9_NS0_8NullTypeEjiLb0ESF_EEvT0_T1_T2_iT3_T4_T5_(
	.param .u64 .ptr .align 1 _ZN3cub18CUB_300001_SM_10006detail4scan16DeviceScanKernelINS2_10policy_hubIiiijN4cuda3std3__44plusIvEEE10Policy1000EPiSC_NS0_13ScanTileStateIiLb1EEES9_NS0_8NullTypeEjiLb0ESF_EEvT0_T1_T2_iT3_T4_T5__param_0,
	.param .u64 .ptr .align 1 _ZN3cub18CUB_300001_SM_10006detail4scan16DeviceScanKernelINS2_10policy_hubIiiijN4cuda3std3__44plusIvEEE10Policy1000EPiSC_NS0_13ScanTileStateIiLb1EEES9_NS0_8NullTypeEjiLb0ESF_EEvT0_T1_T2_iT3_T4_T5__param_1,
	.param .align 8 .b8 _ZN3cub18CUB_300001_SM_10006detail4scan16DeviceScanKernelINS2_10policy_hubIiiijN4cuda3std3__44plusIvEEE10Policy1000EPiSC_NS0_13ScanTileStateIiLb1EEES9_NS0_8NullTypeEjiLb0ESF_EEvT0_T1_T2_iT3_T4_T5__param_2[8],
	.param .u32 _ZN3cub18CUB_300001_SM_10006detail4scan16DeviceScanKernelINS2_10policy_hubIiiijN4cuda3std3__44plusIvEEE10Policy1000EPiSC_NS0_13ScanTileStateIiLb1EEES9_NS0_8NullTypeEjiLb0ESF_EEvT0_T1_T2_iT3_T4_T5__param_3,
	.param .align 1 .b8 _ZN3cub18CUB_300001_SM_10006detail4scan16DeviceScanKernelINS2_10policy_hubIiiijN4cuda3std3__44plusIvEEE10Policy1000EPiSC_NS0_13ScanTileStateIiLb1EEES9_NS0_8NullTypeEjiLb0ESF_EEvT0_T1_T2_iT3_T4_T5__param_4[1],
	.param .align 1 .b8 _ZN3cub18CUB_300001_SM_10006detail4scan16DeviceScanKernelINS2_10policy_hubIiiijN4cuda3std3__44plusIvEEE10Policy1000EPiSC_NS0_13ScanTileStateIiLb1EEES9_NS0_8NullTypeEjiLb0ESF_EEvT0_T1_T2_iT3_T4_T5__param_5[1],
	.param .u32 _ZN3cub18CUB_300001_SM_10006detail4scan16DeviceScanKernelINS2_10policy_hubIiiijN4cuda3std3__44plusIvEEE10Policy1000EPiSC_NS0_13ScanTileStateIiLb1EEES9_NS0_8NullTypeEjiLb0ESF_EEvT0_T1_T2_iT3_T4_T5__param_6
)
.maxntid 384
{
	.reg .pred 	%p<160>;
	.reg .b32 	%r<1038>;
	.reg .b64 	%rd<58>;
	// demoted variable
	.shared .align 16 .b8 _ZZN3cub18CUB_300001_SM_10006detail4scan16DeviceScanKernelINS2_10policy_hubIiiijN4cuda3std3__44plusIvEEE10Policy1000EPiSC_NS0_13ScanTileStateIiLb1EEES9_NS0_8NullTypeEjiLb0ESF_EEvT0_T1_T2_iT3_T4_T5_E12temp_storage[33808];
	ld.param.u64 	%rd2, [_ZN3cub18CUB_300001_SM_10006detail4scan16DeviceScanKernelINS2_10policy_hubIiiijN4cuda3std3__44plusIvEEE10Policy1000EPiSC_NS0_13ScanTileStateIiLb1EEES9_NS0_8NullTypeEjiLb0ESF_EEvT0_T1_T2_iT3_T4_T5__param_2];
	ld.param.u64 	%rd13, [_ZN3cub18CUB_300001_SM_10006detail4scan16DeviceScanKernelINS2_10policy_hubIiiijN4cuda3std3__44plusIvEEE10Policy1000EPiSC_NS0_13ScanTileStateIiLb1EEES9_NS0_8NullTypeEjiLb0ESF_EEvT0_T1_T2_iT3_T4_T5__param_0];
	ld.param.u32 	%r235, [_ZN3cub18CUB_300001_SM_10006detail4scan16DeviceScanKernelINS2_10policy_hubIiiijN4cuda3std3__44plusIvEEE10Policy1000EPiSC_NS0_13ScanTileStateIiLb1EEES9_NS0_8NullTypeEjiLb0ESF_EEvT0_T1_T2_iT3_T4_T5__param_3];
	ld.param.u32 	%r236, [_ZN3cub18CUB_300001_SM_10006detail4scan16DeviceScanKernelINS2_10policy_hubIiiijN4cuda3std3__44plusIvEEE10Policy1000EPiSC_NS0_13ScanTileStateIiLb1EEES9_NS0_8NullTypeEjiLb0ESF_EEvT0_T1_T2_iT3_T4_T5__param_6];
	cvta.to.global.u64 	%rd1, %rd13;
	mov.u32 	%r237, %ctaid.x;
	add.s32 	%r986, %r235, %r237;
	mul.lo.s32 	%r2, %r986, 8448;
	sub.s32 	%r3, %r236, %r2;
	setp.lt.u32 	%p1, %r3, 8449;
	@%p1 bra 	$L__BB2_26;
	cvt.u64.u32 	%rd37, %r2;
	mov.u32 	%r4, %tid.x;
	and.b32  	%r630, %r4, 31;
	and.b32  	%r631, %r4, 992;
	mul.lo.s32 	%r632, %r631, 22;
	or.b32  	%r633, %r632, %r630;
	cvt.u64.u32 	%rd38, %r633;
	add.s64 	%rd3, %rd38, %rd37;
	shl.b64 	%rd39, %rd3, 2;
	add.s64 	%rd40, %rd1, %rd39;
	ld.global.u32 	%r634, [%rd40];
	ld.global.u32 	%r635, [%rd40+128];
	ld.global.u32 	%r636, [%rd40+256];
	ld.global.u32 	%r637, [%rd40+384];
	ld.global.u32 	%r638, [%rd40+512];
	ld.global.u32 	%r639, [%rd40+640];
	ld.global.u32 	%r640, [%rd40+768];
	ld.global.u32 	%r641, [%rd40+896];
	ld.global.u32 	%r642, [%rd40+1024];
	ld.global.u32 	%r643, [%rd40+1152];
	ld.global.u32 	%r644, [%rd40+1280];
	ld.global.u32 	%r645, [%rd40+1408];
	ld.global.u32 	%r646, [%rd40+1536];
	ld.global.u32 	%r647, [%rd40+1664];
	ld.global.u32 	%r648, [%rd40+1792];
	ld.global.u32 	%r649, [%rd40+1920];
	ld.global.u32 	%r650, [%rd40+2048];
	ld.global.u32 	%r651, [%rd40+2176];
	ld.global.u32 	%r652, [%rd40+2304];
	ld.global.u32 	%r653, [%rd40+2432];
	ld.global.u32 	%r654, [%rd40+2560];
	ld.global.u32 	%r655, [%rd40+2688];
	// begin inline asm
	mov.u32 %r629, %laneid;
	// end inline asm
	shr.u32 	%r6, %r4, 5;
	mad.lo.s32 	%r656, %r6, 704, %r629;
	shl.b32 	%r657, %r656, 2;
	mov.u32 	%r658, _ZZN3cub18CUB_300001_SM_10006detail4scan16DeviceScanKernelINS2_10policy_hubIiiijN4cuda3std3__44plusIvEEE10Policy1000EPiSC_NS0_13ScanTileStateIiLb1EEES9_NS0_8NullTypeEjiLb0ESF_EEvT0_T1_T2_iT3_T4_T5_E12temp_storage;
	add.s32 	%r7, %r658, %r657;
	st.shared.u32 	[%r7], %r634;
	st.shared.u32 	[%r7+128], %r635;
	st.shared.u32 	[%r7+256], %r636;
	st.shared.u32 	[%r7+384], %r637;
	st.shared.u32 	[%r7+512], %r638;
	st.shared.u32 	[%r7+640], %r639;
	st.shared.u32 	[%r7+768], %r640;
	st.shared.u32 	[%r7+896], %r641;
	st.shared.u32 	[%r7+1024], %r642;
	st.shared.u32 	[%r7+1152], %r643;
	st.shared.u32 	[%r7+1280], %r644;
	st.shared.u32 	[%r7+1408], %r645;
	st.shared.u32 	[%r7+1536], %r646;
	st.shared.u32 	[%r7+1664], %r647;
	st.shared.u32 	[%r7+1792], %r648;
	st.shared.u32 	[%r7+1920], %r649;
	st.shared.u32 	[%r7+2048], %r650;
	st.shared.u32 	[%r7+2176], %r651;
	st.shared.u32 	[%r7+2304], %r652;
	st.shared.u32 	[%r7+2432], %r653;
	st.shared.u32 	[%r7+2560], %r654;
	st.shared.u32 	[%r7+2688], %r655;
	bar.warp.sync 	-1;
	mad.lo.s32 	%r8, %r629, 84, %r7;
	ld.shared.v2.u32 	{%r9, %r10}, [%r8];
	ld.shared.v2.u32 	{%r11, %r12}, [%r8+8];
	ld.shared.v2.u32 	{%r13, %r14}, [%r8+16];
	ld.shared.v2.u32 	{%r15, %r16}, [%r8+24];
	ld.shared.v2.u32 	{%r17, %r18}, [%r8+32];
	ld.shared.v2.u32 	{%r19, %r20}, [%r8+40];
	ld.shared.v2.u32 	{%r21, %r22}, [%r8+48];
	ld.shared.v2.u32 	{%r23, %r24}, [%r8+56];
	ld.shared.v2.u32 	{%r25, %r26}, [%r8+64];
	ld.shared.v2.u32 	{%r27, %r28}, [%r8+72];
	ld.shared.v2.u32 	{%r29, %r30}, [%r8+80];
	bar.sync 	0;
	setp.ne.s32 	%p104, %r986, 0;
	@%p104 bra 	$L__BB2_6;
	add.s32 	%r880, %r10, %r9;
	add.s32 	%r881, %r11, %r880;
	add.s32 	%r882, %r12, %r881;
	add.s32 	%r883, %r13, %r882;
	add.s32 	%r884, %r14, %r883;
	add.s32 	%r885, %r15, %r884;
	add.s32 	%r886, %r16, %r885;
	add.s32 	%r887, %r17, %r886;
	add.s32 	%r888, %r18, %r887;
	add.s32 	%r889, %r19, %r888;
	add.s32 	%r890, %r20, %r889;
	add.s32 	%r891, %r21, %r890;
	add.s32 	%r892, %r22, %r891;
	add.s32 	%r893, %r23, %r892;
	add.s32 	%r894, %r24, %r893;
	add.s32 	%r895, %r25, %r894;
	add.s32 	%r896, %r26, %r895;
	add.s32 	%r897, %r27, %r896;
	add.s32 	%r898, %r28, %r897;
	add.s32 	%r899, %r29, %r898;
	add.s32 	%r854, %r30, %r899;
	mov.b32 	%r852, 1;
	mov.b32 	%r877, 0;
	mov.b32 	%r879, -1;
	// begin inline asm
	{  .reg .s32 r0;  .reg .pred p;  shfl.sync.up.b32 r0|p, %r854, %r852, %r877, %r879;  @p add.s32 r0, r0, %r854;  mov.s32 %r850, r0;}
	// end inline asm
	mov.b32 	%r858, 2;
	// begin inline asm
	{  .reg .s32 r0;  .reg .pred p;  shfl.sync.up.b32 r0|p, %r850, %r858, %r877, %r879;  @p add.s32 r0, r0, %r850;  mov.s32 %r856, r0;}
	// end inline asm
	mov.b32 	%r864, 4;
	// begin inline asm
	{  .reg .s32 r0;  .reg .pred p;  shfl.sync.up.b32 r0|p, %r856, %r864, %r877, %r879;  @p add.s32 r0, r0, %r856;  mov.s32 %r862, r0;}
	// end inline asm
	mov.b32 	%r870, 8;
	// begin inline asm
	{  .reg .s32 r0;  .reg .pred p;  shfl.sync.up.b32 r0|p, %r862, %r870, %r877, %r879;  @p add.s32 r0, r0, %r862;  mov.s32 %r868, r0;}
	// end inline asm
	mov.b32 	%r876, 16;
	// begin inline asm
	{  .reg .s32 r0;  .reg .pred p;  shfl.sync.up.b32 r0|p, %r868, %r876, %r877, %r879;  @p add.s32 r0, r0, %r868;  mov.s32 %r874, r0;}
	// end inline asm
	setp.ne.s32 	%p146, %r629, 31;
	@%p146 bra 	$L__BB2_4;
	shl.b32 	%r900, %r6, 2;
	add.s32 	%r902, %r658, %r900;
	st.shared.u32 	[%r902+16], %r874;
$L__BB2_4:
	sub.s32 	%r903, %r874, %r854;
	bar.sync 	0;
	ld.shared.v4.u32 	{%r904, %r905, %r906, %r907}, [_ZZN3cub18CUB_300001_SM_10006detail4scan16DeviceScanKernelINS2_10policy_hubIiiijN4cuda3std3__44plusIvEEE10Policy1000EPiSC_NS0_13ScanTileStateIiLb1EEES9_NS0_8NullTypeEjiLb0ESF_EEvT0_T1_T2_iT3_T4_T5_E12temp_storage+16];
	add.s32 	%r908, %r905, %r904;
	setp.eq.s32 	%p147, %r6, 2;
	selp.b32 	%r909, %r908, %r904, %p147;
	add.s32 	%r910, %r908, %r906;
	setp.eq.s32 	%p148, %r6, 3;
	selp.b32 	%r911, %r910, %r909, %p148;
	add.s32 	%r912, %r910, %r907;
	setp.eq.s32 	%p149, %r6, 4;
	selp.b32 	%r913, %r912, %r911, %p149;
	ld.shared.v4.u32 	{%r914, %r915, %r916, %r917}, [_ZZN3cub18CUB_300001_SM_10006detail4scan16DeviceScanKernelINS2_10policy_hubIiiijN4cuda3std3__44plusIvEEE10Policy1000EPiSC_NS0_13ScanTileStateIiLb1EEES9_NS0_8NullTypeEjiLb0ESF_EEvT0_T1_T2_iT3_T4_T5_E12temp_storage+32];
	add.s32 	%r918, %r912, %r914;
	setp.eq.s32 	%p150, %r6, 5;
	selp.b32 	%r919, %r918, %r913, %p150;
	add.s32 	%r920, %r918, %r915;
	setp.eq.s32 	%p151, %r6, 6;
	selp.b32 	%r921, %r920, %r919, %p151;
	add.s32 	%r922, %r920, %r916;
	setp.eq.s32 	%p152, %r6, 7;
	selp.b32 	%r923, %r922, %r921, %p152;
	add.s32 	%r924, %r922, %r917;
	setp.eq.s32 	%p153, %r6, 8;
	selp.b32 	%r925, %r924, %r923, %p153;
	ld.shared.v4.u32 	{%r926, %r927, %r928, %r929}, [_ZZN3cub18CUB_300001_SM_10006detail4scan16DeviceScanKernelINS2_10policy_hubIiiijN4cuda3std3__44plusIvEEE10Policy1000EPiSC_NS0_13ScanTileStateIiLb1EEES9_NS0_8NullTypeEjiLb0ESF_EEvT0_T1_T2_iT3_T4_T5_E12temp_storage+48];
	add.s32 	%r930, %r924, %r926;
	setp.eq.s32 	%p154, %r6, 9;
	selp.b32 	%r931, %r930, %r925, %p154;
	add.s32 	%r932, %r930, %r927;
	setp.eq.s32 	%p155, %r6, 10;
	selp.b32 	%r933, %r932, %r931, %p155;
	add.s32 	%r934, %r932, %r928;
	setp.eq.s32 	%p156, %r6, 11;
	selp.b32 	%r935, %r934, %r933, %p156;
	add.s32 	%r33, %r934, %r929;
	setp.lt.u32 	%p157, %r4, 32;
	setp.eq.s32 	%p158, %r629, 0;
	selp.b32 	%r936, 0, %r903, %p158;
	add.s32 	%r937, %r935, %r936;
	selp.b32 	%r1000, %r903, %r937, %p157;
	setp.ne.s32 	%p159, %r4, 0;
	@%p159 bra 	$L__BB2_25;
	add.s64 	%rd52, %rd2, 256;
	mov.b32 	%r938, 101;
	// begin inline asm
	st.relaxed.gpu.v2.u32 [%rd52], {%r938, %r33};
	// end inline asm
	mov.b32 	%r1000, 0;
	bra.uni 	$L__BB2_25;
$L__BB2_6:
	add.s32 	%r689, %r10, %r9;
	add.s32 	%r690, %r11, %r689;
	add.s32 	%r691, %r12, %r690;
	add.s32 	%r692, %r13, %r691;
	add.s32 	%r693, %r14, %r692;
	add.s32 	%r694, %r15, %r693;
	add.s32 	%r695, %r16, %r694;
	add.s32 	%r696, %r17, %r695;
	add.s32 	%r697, %r18, %r696;
	add.s32 	%r698, %r19, %r697;
	add.s32 	%r699, %r20, %r698;
	add.s32 	%r700, %r21, %r699;
	add.s32 	%r701, %r22, %r700;
	add.s32 	%r702, %r23, %r701;
	add.s32 	%r703, %r24, %r702;
	add.s32 	%r704, %r25, %r703;
	add.s32 	%r705, %r26, %r704;
	add.s32 	%r706, %r27, %r705;
	add.s32 	%r707, %r28, %r706;
	add.s32 	%r708, %r29, %r707;
	add.s32 	%r663, %r30, %r708;
	mov.b32 	%r661, 1;
	mov.b32 	%r686, 0;
	mov.b32 	%r688, -1;
	// begin inline asm
	{  .reg .s32 r0;  .reg .pred p;  shfl.sync.up.b32 r0|p, %r663, %r661, %r686, %r688;  @p add.s32 r0, r0, %r663;  mov.s32 %r659, r0;}
	// end inline asm
	mov.b32 	%r667, 2;
	// begin inline asm
	{  .reg .s32 r0;  .reg .pred p;  shfl.sync.up.b32 r0|p, %r659, %r667, %r686, %r688;  @p add.s32 r0, r0, %r659;  mov.s32 %r665, r0;}
	// end inline asm
	mov.b32 	%r673, 4;
	// begin inline asm
	{  .reg .s32 r0;  .reg .pred p;  shfl.sync.up.b32 r0|p, %r665, %r673, %r686, %r688;  @p add.s32 r0, r0, %r665;  mov.s32 %r671, r0;}
	// end inline asm
	mov.b32 	%r679, 8;
	// begin inline asm
	{  .reg .s32 r0;  .reg .pred p;  shfl.sync.up.b32 r0|p, %r671, %r679, %r686, %r688;  @p add.s32 r0, r0, %r671;  mov.s32 %r677, r0;}
	// end inline asm
	mov.b32 	%r685, 16;
	// begin inline asm
	{  .reg .s32 r0;  .reg .pred p;  shfl.sync.up.b32 r0|p, %r677, %r685, %r686, %r688;  @p add.s32 r0, r0, %r677;  mov.s32 %r683, r0;}
	// end inline asm
	setp.ne.s32 	%p105, %r629, 31;
	@%p105 bra 	$L__BB2_8;
	shl.b32 	%r709, %r6, 2;
	add.s32 	%r711, %r658, %r709;
	st.shared.u32 	[%r711+16], %r683;
$L__BB2_8:
	sub.s32 	%r712, %r683, %r663;
	bar.sync 	0;
	ld.shared.v4.u32 	{%r713, %r714, %r715, %r716}, [_ZZN3cub18CUB_300001_SM_10006detail4scan16DeviceScanKernelINS2_10policy_hubIiiijN4cuda3std3__44plusIvEEE10Policy1000EPiSC_NS0_13ScanTileStateIiLb1EEES9_NS0_8NullTypeEjiLb0ESF_EEvT0_T1_T2_iT3_T4_T5_E12temp_storage+16];
	add.s32 	%r717, %r714, %r713;
	setp.eq.s32 	%p106, %r6, 2;
	selp.b32 	%r718, %r717, %r713, %p106;
	add.s32 	%r719, %r717, %r715;
	setp.eq.s32 	%p107, %r6, 3;
	selp.b32 	%r720, %r719, %r718, %p107;
	add.s32 	%r721, %r719, %r716;
	setp.eq.s32 	%p108, %r6, 4;
	selp.b32 	%r722, %r721, %r720, %p108;
	ld.shared.v4.u32 	{%r723, %r724, %r725, %r726}, [_ZZN3cub18CUB_300001_SM_10006detail4scan16DeviceScanKernelINS2_10policy_hubIiiijN4cuda3std3__44plusIvEEE10Policy1000EPiSC_NS0_13ScanTileStateIiLb1EEES9_NS0_8NullTypeEjiLb0ESF_EEvT0_T1_T2_iT3_T4_T5_E12temp_storage+32];
	add.s32 	%r727, %r721, %r723;
	setp.eq.s32 	%p109, %r6, 5;
	selp.b32 	%r728, %r727, %r722, %p109;
	add.s32 	%r729, %r727, %r724;
	setp.eq.s32 	%p110, %r6, 6;
	selp.b32 	%r730, %r729, %r728, %p110;
	add.s32 	%r731, %r729, %r725;
	setp.eq.s32 	%p111, %r6, 7;
	selp.b32 	%r732, %r731, %r730, %p111;
	add.s32 	%r733, %r731, %r726;
	setp.eq.s32 	%p112, %r6, 8;
	selp.b32 	%r734, %r733, %r732, %p112;
	ld.shared.v4.u32 	{%r735, %r736, %r737, %r738}, [_ZZN3cub18CUB_300001_SM_10006detail4scan16DeviceScanKernelINS2_10policy_hubIiiijN4cuda3std3__44plusIvEEE10Policy1000EPiSC_NS0_13ScanTileStateIiLb1EEES9_NS0_8NullTypeEjiLb0ESF_EEvT0_T1_T2_iT3_T4_T5_E12temp_storage+48];
	add.s32 	%r739, %r733, %r735;
	setp.eq.s32 	%p113, %r6, 9;
	selp.b32 	%r740, %r739, %r734, %p113;
	add.s32 	%r741, %r739, %r736;
	setp.eq.s32 	%p114, %r6, 10;
	selp.b32 	%r742, %r741, %r740, %p114;
	add.s32 	%r743, %r741, %r737;
	setp.eq.s32 	%p115, %r6, 11;
	selp.b32 	%r744, %r743, %r742, %p115;
	add.s32 	%r37, %r743, %r738;
	setp.gt.u32 	%p116, %r4, 31;
	setp.lt.u32 	%p117, %r4, 32;
	setp.eq.s32 	%p118, %r629, 0;
	selp.b32 	%r745, 0, %r712, %p118;
	add.s32 	%r999, %r744, %r745;
	selp.b32 	%r39, %r712, %r999, %p117;
	@%p116 bra 	$L__BB2_24;
	setp.ne.s32 	%p119, %r4, 0;
	mul.wide.s32 	%rd41, %r986, 8;
	add.s64 	%rd4, %rd2, %rd41;
	@%p119 bra 	$L__BB2_11;
	st.shared.u32 	[_ZZN3cub18CUB_300001_SM_10006detail4scan16DeviceScanKernelINS2_10policy_hubIiiijN4cuda3std3__44plusIvEEE10Policy1000EPiSC_NS0_13ScanTileStateIiLb1EEES9_NS0_8NullTypeEjiLb0ESF_EEvT0_T1_T2_iT3_T4_T5_E12temp_storage+12], %r37;
	add.s64 	%rd42, %rd4, 256;
	mov.b32 	%r746, 100;
	// begin inline asm
	st.relaxed.gpu.v2.u32 [%rd42], {%r746, %r37};
	// end inline asm
$L__BB2_11:
	not.b32 	%r752, %r4;
	add.s32 	%r994, %r986, %r752;
	mov.b32 	%r748, 830;
	// begin inline asm
	nanosleep.u32 %r748;
	// end inline asm
	mul.wide.s32 	%rd44, %r994, 8;
	add.s64 	%rd45, %rd2, %rd44;
	add.s64 	%rd43, %rd45, 256;
	// begin inline asm
	ld.relaxed.gpu.v2.u32 {%r996, %r988}, [%rd43];
	// end inline asm
	mov.b32 	%r989, 952;
$L__BB2_12:
	setp.eq.s32 	%p120, %r996, 99;
	mov.b32 	%r753, -1;
	vote.sync.any.pred 	%p121, %p120, %r753;
	not.pred 	%p122, %p121;
	@%p122 bra 	$L__BB2_14;
	mul.lo.s32 	%r848, %r986, 16807;
	and.b32  	%r986, %r848, 2147483647;
	add.s32 	%r849, %r989, 1;
	rem.u32 	%r845, %r986, %r849;
	// begin inline asm
	nanosleep.u32 %r845;
	// end inline asm
	shr.u32 	%r989, %r989, 1;
	// begin inline asm
	ld.relaxed.gpu.v2.u32 {%r996, %r988}, [%rd43];
	// end inline asm
	bra.uni 	$L__BB2_12;
$L__BB2_14:
	setp.eq.s32 	%p123, %r996, 101;
	mov.b32 	%r780, -1;
	vote.sync.ballot.b32 	%r782, %p123, %r780;
	// begin inline asm
	mov.u32 %r755, %lanemask_ge;
	// end inline asm
	and.b32  	%r783, %r782, %r755;
	or.b32  	%r784, %r783, -2147483648;
	add.s32 	%r785, %r784, -1;
	not.b32 	%r786, %r784;
	and.b32  	%r787, %r786, %r785;
	popc.b32 	%r759, %r787;
	mov.b32 	%r758, 1;
	// begin inline asm
	shfl.sync.down.b32 %r756, %r988, %r758, %r759, %r780;
	// end inline asm
	setp.lt.s32 	%p125, %r629, %r759;
	selp.b32 	%r788, %r756, 0, %p125;
	add.s32 	%r762, %r788, %r988;
	mov.b32 	%r763, 2;
	// begin inline asm
	shfl.sync.down.b32 %r761, %r762, %r763, %r759, %r780;
	// end inline asm
	add.s32 	%r54, %r629, 2;
	setp.gt.s32 	%p126, %r54, %r759;
	selp.b32 	%r789, 0, %r761, %p126;
	add.s32 	%r767, %r762, %r789;
	mov.b32 	%r768, 4;
	// begin inline asm
	shfl.sync.down.b32 %r766, %r767, %r768, %r759, %r780;
	// end inline asm
	add.s32 	%r55, %r629, 4;
	setp.gt.s32 	%p127, %r55, %r759;
	selp.b32 	%r790, 0, %r766, %p127;
	add.s32 	%r772, %r767, %r790;
	mov.b32 	%r773, 8;
	// begin inline asm
	shfl.sync.down.b32 %r771, %r772, %r773, %r759, %r780;
	// end inline asm
	add.s32 	%r56, %r629, 8;
	setp.gt.s32 	%p128, %r56, %r759;
	selp.b32 	%r791, 0, %r771, %p128;
	add.s32 	%r777, %r772, %r791;
	mov.b32 	%r778, 16;
	// begin inline asm
	shfl.sync.down.b32 %r776, %r777, %r778, %r759, %r780;
	// end inline asm
	add.s32 	%r57, %r629, 16;
	setp.gt.s32 	%p129, %r57, %r759;
	selp.b32 	%r792, 0, %r776, %p129;
	add.s32 	%r993, %r777, %r792;
	add.s64 	%rd6, %rd2, 256;
	mov.b32 	%r990, 952;
$L__BB2_15:
	setp.ne.s32 	%p130, %r996, 101;
	mov.b32 	%r793, -1;
	vote.sync.all.pred 	%p131, %p130, %r793;
	not.pred 	%p132, %p131;
	@%p132 bra 	$L__BB2_20;
	shr.u32 	%r990, %r990, 1;
	mul.wide.s32 	%rd48, %r994, 8;
	add.s64 	%rd49, %rd6, %rd48;
	add.s64 	%rd47, %rd49, -256;
	// begin inline asm
	ld.relaxed.gpu.v2.u32 {%r996, %r997}, [%rd47];
	// end inline asm
	mov.u32 	%r998, %r990;
$L__BB2_17:
	setp.eq.s32 	%p136, %r996, 99;
	mov.b32 	%r801, -1;
	vote.sync.any.pred 	%p137, %p136, %r801;
	not.pred 	%p138, %p137;
	@%p138 bra 	$L__BB2_19;
	mul.lo.s32 	%r843, %r986, 16807;
	and.b32  	%r986, %r843, 2147483647;
	add.s32 	%r844, %r998, 1;
	rem.u32 	%r840, %r986, %r844;
	// begin inline asm
	nanosleep.u32 %r840;
	// end inline asm
	shr.u32 	%r998, %r998, 1;
	// begin inline asm
	ld.relaxed.gpu.v2.u32 {%r996, %r997}, [%rd47];
	// end inline asm
	bra.uni 	$L__BB2_17;
$L__BB2_19:
	setp.eq.s32 	%p139, %r996, 101;
	mov.b32 	%r827, -1;
	vote.sync.ballot.b32 	%r828, %p139, %r827;
	and.b32  	%r829, %r828, %r755;
	or.b32  	%r830, %r829, -2147483648;
	add.s32 	%r831, %r830, -1;
	not.b32 	%r832, %r830;
	and.b32  	%r833, %r832, %r831;
	popc.b32 	%r806, %r833;
	mov.b32 	%r805, 1;
	// begin inline asm
	shfl.sync.down.b32 %r803, %r997, %r805, %r806, %r827;
	// end inline asm
	setp.lt.s32 	%p141, %r629, %r806;
	selp.b32 	%r834, %r803, 0, %p141;
	add.s32 	%r809, %r834, %r997;
	mov.b32 	%r810, 2;
	// begin inline asm
	shfl.sync.down.b32 %r808, %r809, %r810, %r806, %r827;
	// end inline asm
	setp.gt.s32 	%p142, %r54, %r806;
	selp.b32 	%r835, 0, %r808, %p142;
	add.s32 	%r814, %r809, %r835;
	mov.b32 	%r815, 4;
	// begin inline asm
	shfl.sync.down.b32 %r813, %r814, %r815, %r806, %r827;
	// end inline asm
	setp.gt.s32 	%p143, %r55, %r806;
	selp.b32 	%r836, 0, %r813, %p143;
	add.s32 	%r819, %r814, %r836;
	mov.b32 	%r820, 8;
	// begin inline asm
	shfl.sync.down.b32 %r818, %r819, %r820, %r806, %r827;
	// end inline asm
	setp.gt.s32 	%p144, %r56, %r806;
	selp.b32 	%r837, 0, %r818, %p144;
	add.s32 	%r824, %r819, %r837;
	mov.b32 	%r825, 16;
	// begin inline asm
	shfl.sync.down.b32 %r823, %r824, %r825, %r806, %r827;
	// end inline asm
	setp.gt.s32 	%p145, %r57, %r806;
	selp.b32 	%r838, 0, %r823, %p145;
	add.s32 	%r839, %r838, %r993;
	add.s32 	%r993, %r839, %r824;
	add.s32 	%r994, %r994, -32;
	bra.uni 	$L__BB2_15;
$L__BB2_20:
	@%p119 bra 	$L__BB2_22;
	add.s32 	%r796, %r993, %r37;
	add.s64 	%rd46, %rd4, 256;
	mov.b32 	%r795, 101;
	// begin inline asm
	st.relaxed.gpu.v2.u32 [%rd46], {%r795, %r796};
	// end inline asm
	st.shared.u32 	[_ZZN3cub18CUB_300001_SM_10006detail4scan16DeviceScanKernelINS2_10policy_hubIiiijN4cuda3std3__44plusIvEEE10Policy1000EPiSC_NS0_13ScanTileStateIiLb1EEES9_NS0_8NullTypeEjiLb0ESF_EEvT0_T1_T2_iT3_T4_T5_E12temp_storage+4], %r993;
	st.shared.u32 	[_ZZN3cub18CUB_300001_SM_10006detail4scan16DeviceScanKernelINS2_10policy_hubIiiijN4cuda3std3__44plusIvEEE10Policy1000EPiSC_NS0_13ScanTileStateIiLb1EEES9_NS0_8NullTypeEjiLb0ESF_EEvT0_T1_T2_iT3_T4_T5_E12temp_storage+8], %r796;
$L__BB2_22:
	setp.ne.s32 	%p134, %r629, 0;
	mov.u32 	%r999, %r39;
	@%p134 bra 	$L__BB2_24;
	st.shared.u32 	[_ZZN3cub18CUB_300001_SM_10006detail4scan16DeviceScanKernelINS2_10policy_hubIiiijN4cuda3std3__44plusIvEEE10Policy1000EPiSC_NS0_13ScanTileStateIiLb1EEES9_NS0_8NullTypeEjiLb0ESF_EEvT0_T1_T2_iT3_T4_T5_E12temp_storage+76], %r993;
	mov.u32 	%r999, %r993;
$L__BB2_24:
	bar.sync 	0;
	setp.eq.s32 	%p135, %r4, 0;
	ld.shared.u32 	%r797, [_ZZN3cub18CUB_300001_SM_10006detail4scan16DeviceScanKernelINS2_10policy_hubIiiijN4cuda3std3__44plusIvEEE10Policy1000EPiSC_NS0_13ScanTileStateIiLb1EEES9_NS0_8NullTypeEjiLb0ESF_EEvT0_T1_T2_iT3_T4_T5_E12temp_storage+76];
	selp.b32 	%r798, 0, %r797, %p135;
	add.s32 	%r1000, %r798, %r999;
$L__BB2_25:
	ld.param.u64 	%rd57, [_ZN3cub18CUB_300001_SM_10006detail4scan16DeviceScanKernelINS2_10policy_hubIiiijN4cuda3std3__44plusIvEEE10Policy1000EPiSC_NS0_13ScanTileStateIiLb1EEES9_NS0_8NullTypeEjiLb0ESF_EEvT0_T1_T2_iT3_T4_T5__param_1];
	add.s32 	%r941, %r1000, %r9;
	add.s32 	%r942, %r10, %r941;
	add.s32 	%r943, %r11, %r942;
	add.s32 	%r944, %r12, %r943;
	add.s32 	%r945, %r13, %r944;
	add.s32 	%r946, %r14, %r945;
	add.s32 	%r947, %r15, %r946;
	add.s32 	%r948, %r16, %r947;
	add.s32 	%r949, %r17, %r948;
	add.s32 	%r950, %r18, %r949;
	add.s32 	%r951, %r19, %r950;
	add.s32 	%r952, %r20, %r951;
	add.s32 	%r953, %r21, %r952;
	add.s32 	%r954, %r22, %r953;
	add.s32 	%r955, %r23, %r954;
	add.s32 	%r956, %r24, %r955;
	add.s32 	%r957, %r25, %r956;
	add.s32 	%r958, %r26, %r957;
	add.s32 	%r959, %r27, %r958;
	add.s32 	%r960, %r28, %r959;
	add.s32 	%r961, %r29, %r960;
	add.s32 	%r962, %r30, %r961;
	bar.sync 	0;
	st.shared.v2.u32 	[%r8], {%r941, %r942};
	st.shared.v2.u32 	[%r8+8], {%r943, %r944};
	st.shared.v2.u32 	[%r8+16], {%r945, %r946};
	st.shared.v2.u32 	[%r8+24], {%r947, %r948};
	st.shared.v2.u32 	[%r8+32], {%r949, %r950};
	st.shared.v2.u32 	[%r8+40], {%r951, %r952};
	st.shared.v2.u32 	[%r8+48], {%r953, %r954};
	st.shared.v2.u32 	[%r8+56], {%r955, %r956};
	st.shared.v2.u32 	[%r8+64], {%r957, %r958};
	st.shared.v2.u32 	[%r8+72], {%r959, %r960};
	st.shared.v2.u32 	[%r8+80], {%r961, %r962};
	bar.warp.sync 	-1;
	ld.shared.u32 	%r963, [%r7];
	ld.shared.u32 	%r964, [%r7+128];
	ld.shared.u32 	%r965, [%r7+256];
	ld.shared.u32 	%r966, [%r7+384];
	ld.shared.u32 	%r967, [%r7+512];
	ld.shared.u32 	%r968, [%r7+640];
	ld.shared.u32 	%r969, [%r7+768];
	ld.shared.u32 	%r970, [%r7+896];
	ld.shared.u32 	%r971, [%r7+1024];
	ld.shared.u32 	%r972, [%r7+1152];
	ld.shared.u32 	%r973, [%r7+1280];
	ld.shared.u32 	%r974, [%r7+1408];
	ld.shared.u32 	%r975, [%r7+1536];
	ld.shared.u32 	%r976, [%r7+1664];
	ld.shared.u32 	%r977, [%r7+1792];
	ld.shared.u32 	%r978, [%r7+1920];
	ld.shared.u32 	%r979, [%r7+2048];
	ld.shared.u32 	%r980, [%r7+2176];
	ld.shared.u32 	%r981, [%r7+2304];
	ld.shared.u32 	%r982, [%r7+2432];
	ld.shared.u32 	%r983, [%r7+2560];
	ld.shared.u32 	%r984, [%r7+2688];
	cvta.to.global.u64 	%rd53, %rd57;
	add.s64 	%rd55, %rd53, %rd39;
	st.global.u32 	[%rd55], %r963;
	st.global.u32 	[%rd55+128], %r964;
	st.global.u32 	[%rd55+256], %r965;
	st.global.u32 	[%rd55+384], %r966;
	st.global.u32 	[%rd55+512], %r967;
	st.global.u32 	[%rd55+640], %r968;
	st.global.u32 	[%rd55+768], %r969;
	st.global.u32 	[%rd55+896], %r970;
	st.global.u32 	[%rd55+1024], %r971;
	st.global.u32 	[%rd55+1152], %r972;
	st.global.u32 	[%rd55+1280], %r973;
	st.global.u32 	[%rd55+1408], %r974;
	st.global.u32 	[%rd55+1536], %r975;
	st.global.u32 	[%rd55+1664], %r976;
	st.global.u32 	[%rd55+1792], %r977;
	st.global.u32 	[%rd55+1920], %r978;
	st.global.u32 	[%rd55+2048], %r979;
	st.global.u32 	[%rd55+2176], %r980;
	st.global.u32 	[%rd55+2304], %r981;
	st.global.u32 	[%rd55+2432], %r982;
	st.global.u32 	[%rd55+2560], %r983;
	st.global.u32 	[%rd55+2688], %r984;
	bra.uni 	$L__BB2_140;
$L__BB2_26:
	setp.eq.s32 	%p2, %r3, 0;
	@%p2 bra 	$L__BB2_140;
	mul.wide.u32 	%rd14, %r2, 4;
	add.s64 	%rd15, %rd1, %rd14;
	mov.u32 	%r82, %tid.x;
	ld.global.u32 	%r1022, [%rd15];
	and.b32  	%r238, %r82, 31;
	and.b32  	%r239, %r82, 992;
	mul.lo.s32 	%r240, %r239, 22;
	or.b32  	%r84, %r240, %r238;
	setp.ge.u32 	%p3, %r84, %r3;
	shl.b32 	%r241, %r84, 2;
	cvt.u64.u32 	%rd16, %r241;
	add.s64 	%rd8, %rd15, %rd16;
	mov.u32 	%r1001, %r1022;
	@%p3 bra 	$L__BB2_29;
	ld.global.u32 	%r1001, [%rd8];
$L__BB2_29:
	add.s32 	%r242, %r84, 32;
	setp.ge.u32 	%p4, %r242, %r3;
	mov.u32 	%r1002, %r1022;
	@%p4 bra 	$L__BB2_31;
	ld.global.u32 	%r1002, [%rd8+128];
$L__BB2_31:
	add.s32 	%r89, %r84, 64;
	setp.ge.u32 	%p5, %r89, %r3;
	mov.u32 	%r1003, %r1022;
	@%p5 bra 	$L__BB2_33;
	ld.global.u32 	%r1003, [%rd8+256];
$L__BB2_33:
	add.s32 	%r92, %r84, 96;
	setp.ge.u32 	%p6, %r92, %r3;
	mov.u32 	%r1004, %r1022;
	@%p6 bra 	$L__BB2_35;
	ld.global.u32 	%r1004, [%rd8+384];
$L__BB2_35:
	add.s32 	%r95, %r84, 128;
	setp.ge.u32 	%p7, %r95, %r3;
	mov.u32 	%r1005, %r1022;
	@%p7 bra 	$L__BB2_37;
	ld.global.u32 	%r1005, [%rd8+512];
$L__BB2_37:
	add.s32 	%r243, %r84, 160;
	setp.ge.u32 	%p8, %r243, %r3;
	mov.u32 	%r1006, %r1022;
	@%p8 bra 	$L__BB2_39;
	ld.global.u32 	%r1006, [%rd8+640];
$L__BB2_39:
	add.s32 	%r244, %r84, 192;
	setp.ge.u32 	%p9, %r244, %r3;
	mov.u32 	%r1007, %r1022;
	@%p9 bra 	$L__BB2_41;
	ld.global.u32 	%r1007, [%rd8+768];
$L__BB2_41:
	add.s32 	%r102, %r84, 224;
	setp.ge.u32 	%p10, %r102, %r3;
	mov.u32 	%r1008, %r1022;
	@%p10 bra 	$L__BB2_43;
	ld.global.u32 	%r1008, [%rd8+896];
$L__BB2_43:
	add.s32 	%r245, %r84, 256;
	setp.ge.u32 	%p11, %r245, %r3;
	mov.u32 	%r1009, %r1022;
	@%p11 bra 	$L__BB2_45;
	ld.global.u32 	%r1009, [%rd8+1024];
$L__BB2_45:
	add.s32 	%r246, %r84, 288;
	setp.ge.u32 	%p12, %r246, %r3;
	mov.u32 	%r1010, %r1022;
	@%p12 bra 	$L__BB2_47;
	ld.global.u32 	%r1010, [%rd8+1152];
$L__BB2_47:
	add.s32 	%r247, %r84, 320;
	setp.ge.u32 	%p13, %r247, %r3;
	mov.u32 	%r1011, %r1022;
	@%p13 bra 	$L__BB2_49;
	ld.global.u32 	%r1011, [%rd8+1280];
$L__BB2_49:
	add.s32 	%r111, %r84, 352;
	setp.ge.u32 	%p14, %r111, %r3;
	mov.u32 	%r1012, %r1022;
	@%p14 bra 	$L__BB2_51;
	ld.global.u32 	%r1012, [%rd8+1408];
$L__BB2_51:
	add.s32 	%r114, %r84, 384;
	setp.ge.u32 	%p15, %r114, %r3;
	mov.u32 	%r1013, %r1022;
	@%p15 bra 	$L__BB2_53;
	ld.global.u32 	%r1013, [%rd8+1536];
$L__BB2_53:
	add.s32 	%r117, %r84, 416;
	setp.ge.u32 	%p16, %r117, %r3;
	mov.u32 	%r1014, %r1022;
	@%p16 bra 	$L__BB2_55;
	ld.global.u32 	%r1014, [%rd8+1664];
$L__BB2_55:
	add.s32 	%r120, %r84, 448;
	setp.ge.u32 	%p17, %r120, %r3;
	mov.u32 	%r1015, %r1022;
	@%p17 bra 	$L__BB2_57;
	ld.global.u32 	%r1015, [%rd8+1792];
$L__BB2_57:
	add.s32 	%r248, %r84, 480;
	setp.ge.u32 	%p18, %r248, %r3;
	mov.u32 	%r1016, %r1022;
	@%p18 bra 	$L__BB2_59;
	ld.global.u32 	%r1016, [%rd8+1920];
$L__BB2_59:
	add.s32 	%r125, %r84, 512;
	setp.ge.u32 	%p19, %r125, %r3;
	mov.u32 	%r1017, %r1022;
	@%p19 bra 	$L__BB2_61;
	ld.global.u32 	%r1017, [%rd8+2048];
$L__BB2_61:
	add.s32 	%r249, %r84, 544;
	setp.ge.u32 	%p20, %r249, %r3;
	mov.u32 	%r1018, %r1022;
	@%p20 bra 	$L__BB2_63;
	ld.global.u32 	%r1018, [%rd8+2176];
$L__BB2_63:
	add.s32 	%r250, %r84, 576;
	setp.ge.u32 	%p21, %r250, %r3;
	mov.u32 	%r1019, %r1022;
	@%p21 bra 	$L__BB2_65;
	ld.global.u32 	%r1019, [%rd8+2304];
$L__BB2_65:
	add.s32 	%r132, %r84, 608;
	setp.ge.u32 	%p22, %r132, %r3;
	mov.u32 	%r1020, %r1022;
	@%p22 bra 	$L__BB2_67;
	ld.global.u32 	%r1020, [%rd8+2432];
$L__BB2_67:
	add.s32 	%r251, %r84, 640;
	setp.ge.u32 	%p23, %r251, %r3;
	mov.u32 	%r1021, %r1022;
	@%p23 bra 	$L__BB2_69;
	ld.global.u32 	%r1021, [%rd8+2560];
$L__BB2_69:
	add.s32 	%r137, %r84, 672;
	setp.ge.u32 	%p24, %r137, %r3;
	@%p24 bra 	$L__BB2_71;
	ld.global.u32 	%r1022, [%rd8+2688];
$L__BB2_71:
	// begin inline asm
	mov.u32 %r252, %laneid;
	// end inline asm
	shr.u32 	%r141, %r82, 5;
	mad.lo.s32 	%r253, %r141, 704, %r252;
	shl.b32 	%r254, %r253, 2;
	mov.u32 	%r255, _ZZN3cub18CUB_300001_SM_10006detail4scan16DeviceScanKernelINS2_10policy_hubIiiijN4cuda3std3__44plusIvEEE10Policy1000EPiSC_NS0_13ScanTileStateIiLb1EEES9_NS0_8NullTypeEjiLb0ESF_EEvT0_T1_T2_iT3_T4_T5_E12temp_storage;
	add.s32 	%r142, %r255, %r254;
	st.shared.u32 	[%r142], %r1001;
	st.shared.u32 	[%r142+128], %r1002;
	st.shared.u32 	[%r142+256], %r1003;
	st.shared.u32 	[%r142+384], %r1004;
	st.shared.u32 	[%r142+512], %r1005;
	st.shared.u32 	[%r142+640], %r1006;
	st.shared.u32 	[%r142+768], %r1007;
	st.shared.u32 	[%r142+896], %r1008;
	st.shared.u32 	[%r142+1024], %r1009;
	st.shared.u32 	[%r142+1152], %r1010;
	st.shared.u32 	[%r142+1280], %r1011;
	st.shared.u32 	[%r142+1408], %r1012;
	st.shared.u32 	[%r142+1536], %r1013;
	st.shared.u32 	[%r142+1664], %r1014;
	st.shared.u32 	[%r142+1792], %r1015;
	st.shared.u32 	[%r142+1920], %r1016;
	st.shared.u32 	[%r142+2048], %r1017;
	st.shared.u32 	[%r142+2176], %r1018;
	st.shared.u32 	[%r142+2304], %r1019;
	st.shared.u32 	[%r142+2432], %r1020;
	st.shared.u32 	[%r142+2560], %r1021;
	st.shared.u32 	[%r142+2688], %r1022;
	bar.warp.sync 	-1;
	mad.lo.s32 	%r143, %r252, 84, %r142;
	ld.shared.v2.u32 	{%r144, %r145}, [%r143];
	ld.shared.v2.u32 	{%r146, %r147}, [%r143+8];
	ld.shared.v2.u32 	{%r148, %r149}, [%r143+16];
	ld.shared.v2.u32 	{%r150, %r151}, [%r143+24];
	ld.shared.v2.u32 	{%r152, %r153}, [%r143+32];
	ld.shared.v2.u32 	{%r154, %r155}, [%r143+40];
	ld.shared.v2.u32 	{%r156, %r157}, [%r143+48];
	ld.shared.v2.u32 	{%r158, %r159}, [%r143+56];
	ld.shared.v2.u32 	{%r160, %r161}, [%r143+64];
	ld.shared.v2.u32 	{%r162, %r163}, [%r143+72];
	ld.shared.v2.u32 	{%r164, %r165}, [%r143+80];
	bar.sync 	0;
	setp.ne.s32 	%p25, %r986, 0;
	@%p25 bra 	$L__BB2_75;
	add.s32 	%r485, %r145, %r144;
	add.s32 	%r486, %r146, %r485;
	add.s32 	%r487, %r147, %r486;
	add.s32 	%r488, %r148, %r487;
	add.s32 	%r489, %r149, %r488;
	add.s32 	%r490, %r150, %r489;
	add.s32 	%r491, %r151, %r490;
	add.s32 	%r492, %r152, %r491;
	add.s32 	%r493, %r153, %r492;
	add.s32 	%r494, %r154, %r493;
	add.s32 	%r495, %r155, %r494;
	add.s32 	%r496, %r156, %r495;
	add.s32 	%r497, %r157, %r496;
	add.s32 	%r498, %r158, %r497;
	add.s32 	%r499, %r159, %r498;
	add.s32 	%r500, %r160, %r499;
	add.s32 	%r501, %r161, %r500;
	add.s32 	%r502, %r162, %r501;
	add.s32 	%r503, %r163, %r502;
	add.s32 	%r504, %r164, %r503;
	add.s32 	%r459, %r165, %r504;
	mov.b32 	%r457, 1;
	mov.b32 	%r482, 0;
	mov.b32 	%r484, -1;
	// begin inline asm
	{  .reg .s32 r0;  .reg .pred p;  shfl.sync.up.b32 r0|p, %r459, %r457, %r482, %r484;  @p add.s32 r0, r0, %r459;  mov.s32 %r455, r0;}
	// end inline asm
	mov.b32 	%r463, 2;
	// begin inline asm
	{  .reg .s32 r0;  .reg .pred p;  shfl.sync.up.b32 r0|p, %r455, %r463, %r482, %r484;  @p add.s32 r0, r0, %r455;  mov.s32 %r461, r0;}
	// end inline asm
	mov.b32 	%r469, 4;
	// begin inline asm
	{  .reg .s32 r0;  .reg .pred p;  shfl.sync.up.b32 r0|p, %r461, %r469, %r482, %r484;  @p add.s32 r0, r0, %r461;  mov.s32 %r467, r0;}
	// end inline asm
	mov.b32 	%r475, 8;
	// begin inline asm
	{  .reg .s32 r0;  .reg .pred p;  shfl.sync.up.b32 r0|p, %r467, %r475, %r482, %r484;  @p add.s32 r0, r0, %r467;  mov.s32 %r473, r0;}
	// end inline asm
	mov.b32 	%r481, 16;
	// begin inline asm
	{  .reg .s32 r0;  .reg .pred p;  shfl.sync.up.b32 r0|p, %r473, %r481, %r482, %r484;  @p add.s32 r0, r0, %r473;  mov.s32 %r479, r0;}
	// end inline asm
	setp.ne.s32 	%p67, %r252, 31;
	@%p67 bra 	$L__BB2_74;
	shl.b32 	%r505, %r141, 2;
	mov.u32 	%r506, _ZZN3cub18CUB_300001_SM_10006detail4scan16DeviceScanKernelINS2_10policy_hubIiiijN4cuda3std3__44plusIvEEE10Policy1000EPiSC_NS0_13ScanTileStateIiLb1EEES9_NS0_8NullTypeEjiLb0ESF_EEvT0_T1_T2_iT3_T4_T5_E12temp_storage;
	add.s32 	%r507, %r506, %r505;
	st.shared.u32 	[%r507+16], %r479;
$L__BB2_74:
	sub.s32 	%r508, %r479, %r459;
	bar.sync 	0;
	ld.shared.v4.u32 	{%r509, %r510, %r511, %r512}, [_ZZN3cub18CUB_300001_SM_10006detail4scan16DeviceScanKernelINS2_10policy_hubIiiijN4cuda3std3__44plusIvEEE10Policy1000EPiSC_NS0_13ScanTileStateIiLb1EEES9_NS0_8NullTypeEjiLb0ESF_EEvT0_T1_T2_iT3_T4_T5_E12temp_storage+16];
	add.s32 	%r513, %r510, %r509;
	setp.eq.s32 	%p68, %r141, 2;
	selp.b32 	%r514, %r513, %r509, %p68;
	add.s32 	%r515, %r513, %r511;
	setp.eq.s32 	%p69, %r141, 3;
	selp.b32 	%r516, %r515, %r514, %p69;
	add.s32 	%r517, %r515, %r512;
	setp.eq.s32 	%p70, %r141, 4;
	selp.b32 	%r518, %r517, %r516, %p70;
	ld.shared.v4.u32 	{%r519, %r520, %r521, %r522}, [_ZZN3cub18CUB_300001_SM_10006detail4scan16DeviceScanKernelINS2_10policy_hubIiiijN4cuda3std3__44plusIvEEE10Policy1000EPiSC_NS0_13ScanTileStateIiLb1EEES9_NS0_8NullTypeEjiLb0ESF_EEvT0_T1_T2_iT3_T4_T5_E12temp_storage+32];
	add.s32 	%r523, %r517, %r519;
	setp.eq.s32 	%p71, %r141, 5;
	selp.b32 	%r524, %r523, %r518, %p71;
	add.s32 	%r525, %r523, %r520;
	setp.eq.s32 	%p72, %r141, 6;
	selp.b32 	%r526, %r525, %r524, %p72;
	add.s32 	%r527, %r525, %r521;
	setp.eq.s32 	%p73, %r141, 7;
	selp.b32 	%r528, %r527, %r526, %p73;
	add.s32 	%r529, %r527, %r522;
	setp.eq.s32 	%p74, %r141, 8;
	selp.b32 	%r530, %r529, %r528, %p74;
	.pragma "used_bytes_mask 4095";
	ld.shared.v4.u32 	{%r531, %r532, %r533, %r534}, [_ZZN3cub18CUB_300001_SM_10006detail4scan16DeviceScanKernelINS2_10policy_hubIiiijN4cuda3std3__44plusIvEEE10Policy1000EPiSC_NS0_13ScanTileStateIiLb1EEES9_NS0_8NullTypeEjiLb0ESF_EEvT0_T1_T2_iT3_T4_T5_E12temp_storage+48];
	add.s32 	%r535, %r529, %r531;
	setp.eq.s32 	%p75, %r141, 9;
	selp.b32 	%r536, %r535, %r530, %p75;
	add.s32 	%r537, %r535, %r532;
	setp.eq.s32 	%p76, %r141, 10;
	selp.b32 	%r538, %r537, %r536, %p76;
	add.s32 	%r539, %r537, %r533;
	setp.eq.s32 	%p77, %r141, 11;
	selp.b32 	%r540, %r539, %r538, %p77;
	setp.lt.u32 	%p78, %r82, 32;
	setp.eq.s32 	%p79, %r252, 0;
	selp.b32 	%r541, 0, %r508, %p79;
	add.s32 	%r542, %r540, %r541;
	selp.b32 	%r543, %r508, %r542, %p78;
	setp.eq.s32 	%p80, %r82, 0;
	selp.b32 	%r1037, 0, %r543, %p80;
	bra.uni 	$L__BB2_94;
$L__BB2_75:
	add.s32 	%r286, %r145, %r144;
	add.s32 	%r287, %r146, %r286;
	add.s32 	%r288, %r147, %r287;
	add.s32 	%r289, %r148, %r288;
	add.s32 	%r290, %r149, %r289;
	add.s32 	%r291, %r150, %r290;
	add.s32 	%r292, %r151, %r291;
	add.s32 	%r293, %r152, %r292;
	add.s32 	%r294, %r153, %r293;
	add.s32 	%r295, %r154, %r294;
	add.s32 	%r296, %r155, %r295;
	add.s32 	%r297, %r156, %r296;
	add.s32 	%r298, %r157, %r297;
	add.s32 	%r299, %r158, %r298;
	add.s32 	%r300, %r159, %r299;
	add.s32 	%r301, %r160, %r300;
	add.s32 	%r302, %r161, %r301;
	add.s32 	%r303, %r162, %r302;
	add.s32 	%r304, %r163, %r303;
	add.s32 	%r305, %r164, %r304;
	add.s32 	%r260, %r165, %r305;
	mov.b32 	%r258, 1;
	mov.b32 	%r283, 0;
	mov.b32 	%r285, -1;
	// begin inline asm
	{  .reg .s32 r0;  .reg .pred p;  shfl.sync.up.b32 r0|p, %r260, %r258, %r283, %r285;  @p add.s32 r0, r0, %r260;  mov.s32 %r256, r0;}
	// end inline asm
	mov.b32 	%r264, 2;
	// begin inline asm
	{  .reg .s32 r0;  .reg .pred p;  shfl.sync.up.b32 r0|p, %r256, %r264, %r283, %r285;  @p add.s32 r0, r0, %r256;  mov.s32 %r262, r0;}
	// end inline asm
	mov.b32 	%r270, 4;
	// begin inline asm
	{  .reg .s32 r0;  .reg .pred p;  shfl.sync.up.b32 r0|p, %r262, %r270, %r283, %r285;  @p add.s32 r0, r0, %r262;  mov.s32 %r268, r0;}
	// end inline asm
	mov.b32 	%r276, 8;
	// begin inline asm
	{  .reg .s32 r0;  .reg .pred p;  shfl.sync.up.b32 r0|p, %r268, %r276, %r283, %r285;  @p add.s32 r0, r0, %r268;  mov.s32 %r274, r0;}
	// end inline asm
	mov.b32 	%r282, 16;
	// begin inline asm
	{  .reg .s32 r0;  .reg .pred p;  shfl.sync.up.b32 r0|p, %r274, %r282, %r283, %r285;  @p add.s32 r0, r0, %r274;  mov.s32 %r280, r0;}
	// end inline asm
	setp.ne.s32 	%p26, %r252, 31;
	@%p26 bra 	$L__BB2_77;
	shl.b32 	%r306, %r141, 2;
	mov.u32 	%r307, _ZZN3cub18CUB_300001_SM_10006detail4scan16DeviceScanKernelINS2_10policy_hubIiiijN4cuda3std3__44plusIvEEE10Policy1000EPiSC_NS0_13ScanTileStateIiLb1EEES9_NS0_8NullTypeEjiLb0ESF_EEvT0_T1_T2_iT3_T4_T5_E12temp_storage;
	add.s32 	%r308, %r307, %r306;
	st.shared.u32 	[%r308+16], %r280;
$L__BB2_77:
	sub.s32 	%r309, %r280, %r260;
	bar.sync 	0;
	ld.shared.v4.u32 	{%r310, %r311, %r312, %r313}, [_ZZN3cub18CUB_300001_SM_10006detail4scan16DeviceScanKernelINS2_10policy_hubIiiijN4cuda3std3__44plusIvEEE10Policy1000EPiSC_NS0_13ScanTileStateIiLb1EEES9_NS0_8NullTypeEjiLb0ESF_EEvT0_T1_T2_iT3_T4_T5_E12temp_storage+16];
	add.s32 	%r314, %r311, %r310;
	setp.eq.s32 	%p27, %r141, 2;
	selp.b32 	%r315, %r314, %r310, %p27;
	add.s32 	%r316, %r314, %r312;
	setp.eq.s32 	%p28, %r141, 3;
	selp.b32 	%r317, %r316, %r315, %p28;
	add.s32 	%r318, %r316, %r313;
	setp.eq.s32 	%p29, %r141, 4;
	selp.b32 	%r319, %r318, %r317, %p29;
	ld.shared.v4.u32 	{%r320, %r321, %r322, %r323}, [_ZZN3cub18CUB_300001_SM_10006detail4scan16DeviceScanKernelINS2_10policy_hubIiiijN4cuda3std3__44plusIvEEE10Policy1000EPiSC_NS0_13ScanTileStateIiLb1EEES9_NS0_8NullTypeEjiLb0ESF_EEvT0_T1_T2_iT3_T4_T5_E12temp_storage+32];
	add.s32 	%r324, %r318, %r320;
	setp.eq.s32 	%p30, %r141, 5;
	selp.b32 	%r325, %r324, %r319, %p30;
	add.s32 	%r326, %r324, %r321;
	setp.eq.s32 	%p31, %r141, 6;
	selp.b32 	%r327, %r326, %r325, %p31;
	add.s32 	%r328, %r326, %r322;
	setp.eq.s32 	%p32, %r141, 7;
	selp.b32 	%r329, %r328, %r327, %p32;
	add.s32 	%r330, %r328, %r323;
	setp.eq.s32 	%p33, %r141, 8;
	selp.b32 	%r331, %r330, %r329, %p33;
	ld.shared.v4.u32 	{%r332, %r333, %r334, %r335}, [_ZZN3cub18CUB_300001_SM_10006detail4scan16DeviceScanKernelINS2_10policy_hubIiiijN4cuda3std3__44plusIvEEE10Policy1000EPiSC_NS0_13ScanTileStateIiLb1EEES9_NS0_8NullTypeEjiLb0ESF_EEvT0_T1_T2_iT3_T4_T5_E12temp_storage+48];
	add.s32 	%r336, %r330, %r332;
	setp.eq.s32 	%p34, %r141, 9;
	selp.b32 	%r337, %r336, %r331, %p34;
	add.s32 	%r338, %r336, %r333;
	setp.eq.s32 	%p35, %r141, 10;
	selp.b32 	%r339, %r338, %r337, %p35;
	add.s32 	%r340, %r338, %r334;
	setp.eq.s32 	%p36, %r141, 11;
	selp.b32 	%r341, %r340, %r339, %p36;
	add.s32 	%r171, %r340, %r335;
	setp.gt.u32 	%p37, %r82, 31;
	setp.lt.u32 	%p38, %r82, 32;
	setp.eq.s32 	%p39, %r252, 0;
	selp.b32 	%r342, 0, %r309, %p39;
	add.s32 	%r1036, %r341, %r342;
	selp.b32 	%r173, %r309, %r1036, %p38;
	@%p37 bra 	$L__BB2_93;
	setp.ne.s32 	%p40, %r82, 0;
	mul.wide.s32 	%rd17, %r986, 8;
	add.s64 	%rd9, %rd2, %rd17;
	@%p40 bra 	$L__BB2_80;
	st.shared.u32 	[_ZZN3cub18CUB_300001_SM_10006detail4scan16DeviceScanKernelINS2_10policy_hubIiiijN4cuda3std3__44plusIvEEE10Policy1000EPiSC_NS0_13ScanTileStateIiLb1EEES9_NS0_8NullTypeEjiLb0ESF_EEvT0_T1_T2_iT3_T4_T5_E12temp_storage+12], %r171;
	add.s64 	%rd18, %rd9, 256;
	mov.b32 	%r343, 100;
	// begin inline asm
	st.relaxed.gpu.v2.u32 [%rd18], {%r343, %r171};
	// end inline asm
$L__BB2_80:
	not.b32 	%r349, %r82;
	add.s32 	%r1031, %r986, %r349;
	mov.b32 	%r345, 830;
	// begin inline asm
	nanosleep.u32 %r345;
	// end inline asm
	mul.wide.s32 	%rd20, %r1031, 8;
	add.s64 	%rd21, %rd2, %rd20;
	add.s64 	%rd19, %rd21, 256;
	// begin inline asm
	ld.relaxed.gpu.v2.u32 {%r1033, %r1025}, [%rd19];
	// end inline asm
	mov.b32 	%r1026, 952;
$L__BB2_81:
	setp.eq.s32 	%p41, %r1033, 99;
	mov.b32 	%r350, -1;
	vote.sync.any.pred 	%p42, %p41, %r350;
	not.pred 	%p43, %p42;
	@%p43 bra 	$L__BB2_83;
	mul.lo.s32 	%r453, %r986, 16807;
	and.b32  	%r986, %r453, 2147483647;
	add.s32 	%r454, %r1026, 1;
	rem.u32 	%r450, %r986, %r454;
	// begin inline asm
	nanosleep.u32 %r450;
	// end inline asm
	shr.u32 	%r1026, %r1026, 1;
	// begin inline asm
	ld.relaxed.gpu.v2.u32 {%r1033, %r1025}, [%rd19];
	// end inline asm
	bra.uni 	$L__BB2_81;
$L__BB2_83:
	setp.eq.s32 	%p44, %r1033, 101;
	mov.b32 	%r377, -1;
	vote.sync.ballot.b32 	%r379, %p44, %r377;
	// begin inline asm
	mov.u32 %r352, %lanemask_ge;
	// end inline asm
	and.b32  	%r380, %r379, %r352;
	or.b32  	%r381, %r380, -2147483648;
	add.s32 	%r382, %r381, -1;
	not.b32 	%r383, %r381;
	and.b32  	%r384, %r383, %r382;
	popc.b32 	%r356, %r384;
	mov.b32 	%r355, 1;
	// begin inline asm
	shfl.sync.down.b32 %r353, %r1025, %r355, %r356, %r377;
	// end inline asm
	setp.lt.s32 	%p46, %r252, %r356;
	selp.b32 	%r385, %r353, 0, %p46;
	add.s32 	%r359, %r385, %r1025;
	mov.b32 	%r360, 2;
	// begin inline asm
	shfl.sync.down.b32 %r358, %r359, %r360, %r356, %r377;
	// end inline asm
	add.s32 	%r386, %r252, 2;
	setp.gt.s32 	%p47, %r386, %r356;
	selp.b32 	%r387, 0, %r358, %p47;
	add.s32 	%r364, %r359, %r387;
	mov.b32 	%r365, 4;
	// begin inline asm
	shfl.sync.down.b32 %r363, %r364, %r365, %r356, %r377;
	// end inline asm
	add.s32 	%r388, %r252, 4;
	setp.gt.s32 	%p48, %r388, %r356;
	selp.b32 	%r389, 0, %r363, %p48;
	add.s32 	%r369, %r364, %r389;
	mov.b32 	%r370, 8;
	// begin inline asm
	shfl.sync.down.b32 %r368, %r369, %r370, %r356, %r377;
	// end inline asm
	add.s32 	%r390, %r252, 8;
	setp.gt.s32 	%p49, %r390, %r356;
	selp.b32 	%r391, 0, %r368, %p49;
	add.s32 	%r374, %r369, %r391;
	mov.b32 	%r375, 16;
	// begin inline asm
	shfl.sync.down.b32 %r373, %r374, %r375, %r356, %r377;
	// end inline asm
	add.s32 	%r392, %r252, 16;
	setp.gt.s32 	%p50, %r392, %r356;
	selp.b32 	%r393, 0, %r373, %p50;
	add.s32 	%r1029, %r374, %r393;
	add.s64 	%rd10, %rd2, 256;
	mov.b32 	%r1027, 952;
$L__BB2_84:
	setp.ne.s32 	%p51, %r1033, 101;
	mov.b32 	%r394, -1;
	vote.sync.all.pred 	%p52, %p51, %r394;
	not.pred 	%p53, %p52;
	@%p53 bra 	$L__BB2_89;
	shr.u32 	%r1027, %r1027, 1;
	mul.wide.s32 	%rd24, %r1031, 8;
	add.s64 	%rd25, %rd10, %rd24;
	add.s64 	%rd23, %rd25, -256;
	// begin inline asm
	ld.relaxed.gpu.v2.u32 {%r1033, %r1034}, [%rd23];
	// end inline asm
	mov.u32 	%r1035, %r1027;
$L__BB2_86:
	setp.eq.s32 	%p57, %r1033, 99;
	mov.b32 	%r402, -1;
	vote.sync.any.pred 	%p58, %p57, %r402;
	not.pred 	%p59, %p58;
	@%p59 bra 	$L__BB2_88;
	mul.lo.s32 	%r448, %r986, 16807;
	and.b32  	%r986, %r448, 2147483647;
	add.s32 	%r449, %r1035, 1;
	rem.u32 	%r445, %r986, %r449;
	// begin inline asm
	nanosleep.u32 %r445;
	// end inline asm
	shr.u32 	%r1035, %r1035, 1;
	// begin inline asm
	ld.relaxed.gpu.v2.u32 {%r1033, %r1034}, [%rd23];
	// end inline asm
	bra.uni 	$L__BB2_86;
$L__BB2_88:
	setp.eq.s32 	%p60, %r1033, 101;
	mov.b32 	%r428, -1;
	vote.sync.ballot.b32 	%r429, %p60, %r428;
	and.b32  	%r430, %r429, %r352;
	or.b32  	%r431, %r430, -2147483648;
	add.s32 	%r432, %r431, -1;
	not.b32 	%r433, %r431;
	and.b32  	%r434, %r433, %r432;
	popc.b32 	%r407, %r434;
	mov.b32 	%r406, 1;
	// begin inline asm
	shfl.sync.down.b32 %r404, %r1034, %r406, %r407, %r428;
	// end inline asm
	setp.lt.s32 	%p62, %r252, %r407;
	selp.b32 	%r435, %r404, 0, %p62;
	add.s32 	%r410, %r435, %r1034;
	mov.b32 	%r411, 2;
	// begin inline asm
	shfl.sync.down.b32 %r409, %r410, %r411, %r407, %r428;
	// end inline asm
	add.s32 	%r436, %r252, 2;
	setp.gt.s32 	%p63, %r436, %r407;
	selp.b32 	%r437, 0, %r409, %p63;
	add.s32 	%r415, %r410, %r437;
	mov.b32 	%r416, 4;
	// begin inline asm
	shfl.sync.down.b32 %r414, %r415, %r416, %r407, %r428;
	// end inline asm
	add.s32 	%r438, %r252, 4;
	setp.gt.s32 	%p64, %r438, %r407;
	selp.b32 	%r439, 0, %r414, %p64;
	add.s32 	%r420, %r415, %r439;
	mov.b32 	%r421, 8;
	// begin inline asm
	shfl.sync.down.b32 %r419, %r420, %r421, %r407, %r428;
	// end inline asm
	add.s32 	%r440, %r252, 8;
	setp.gt.s32 	%p65, %r440, %r407;
	selp.b32 	%r441, 0, %r419, %p65;
	add.s32 	%r425, %r420, %r441;
	mov.b32 	%r426, 16;
	// begin inline asm
	shfl.sync.down.b32 %r424, %r425, %r426, %r407, %r428;
	// end inline asm
	add.s32 	%r442, %r252, 16;
	setp.gt.s32 	%p66, %r442, %r407;
	selp.b32 	%r443, 0, %r424, %p66;
	add.s32 	%r444, %r443, %r1029;
	add.s32 	%r1029, %r444, %r425;
	add.s32 	%r1031, %r1031, -32;
	bra.uni 	$L__BB2_84;
$L__BB2_89:
	@%p40 bra 	$L__BB2_91;
	add.s32 	%r397, %r1029, %r171;
	add.s64 	%rd22, %rd9, 256;
	mov.b32 	%r396, 101;
	// begin inline asm
	st.relaxed.gpu.v2.u32 [%rd22], {%r396, %r397};
	// end inline asm
	st.shared.u32 	[_ZZN3cub18CUB_300001_SM_10006detail4scan16DeviceScanKernelINS2_10policy_hubIiiijN4cuda3std3__44plusIvEEE10Policy1000EPiSC_NS0_13ScanTileStateIiLb1EEES9_NS0_8NullTypeEjiLb0ESF_EEvT0_T1_T2_iT3_T4_T5_E12temp_storage+4], %r1029;
	st.shared.u32 	[_ZZN3cub18CUB_300001_SM_10006detail4scan16DeviceScanKernelINS2_10policy_hubIiiijN4cuda3std3__44plusIvEEE10Policy1000EPiSC_NS0_13ScanTileStateIiLb1EEES9_NS0_8NullTypeEjiLb0ESF_EEvT0_T1_T2_iT3_T4_T5_E12temp_storage+8], %r397;
$L__BB2_91:
	setp.ne.s32 	%p55, %r252, 0;
	mov.u32 	%r1036, %r173;
	@%p55 bra 	$L__BB2_93;
	st.shared.u32 	[_ZZN3cub18CUB_300001_SM_10006detail4scan16DeviceScanKernelINS2_10policy_hubIiiijN4cuda3std3__44plusIvEEE10Policy1000EPiSC_NS0_13ScanTileStateIiLb1EEES9_NS0_8NullTypeEjiLb0ESF_EEvT0_T1_T2_iT3_T4_T5_E12temp_storage+76], %r1029;
	mov.u32 	%r1036, %r1029;
$L__BB2_93:
	bar.sync 	0;
	setp.eq.s32 	%p56, %r82, 0;
	ld.shared.u32 	%r398, [_ZZN3cub18CUB_300001_SM_10006detail4scan16DeviceScanKernelINS2_10policy_hubIiiijN4cuda3std3__44plusIvEEE10Policy1000EPiSC_NS0_13ScanTileStateIiLb1EEES9_NS0_8NullTypeEjiLb0ESF_EEvT0_T1_T2_iT3_T4_T5_E12temp_storage+76];
	selp.b32 	%r399, 0, %r398, %p56;
	add.s32 	%r1037, %r399, %r1036;
$L__BB2_94:
	add.s32 	%r544, %r1037, %r144;
	add.s32 	%r545, %r145, %r544;
	add.s32 	%r546, %r146, %r545;
	add.s32 	%r547, %r147, %r546;
	add.s32 	%r548, %r148, %r547;
	add.s32 	%r549, %r149, %r548;
	add.s32 	%r550, %r150, %r549;
	add.s32 	%r551, %r151, %r550;
	add.s32 	%r552, %r152, %r551;
	add.s32 	%r553, %r153, %r552;
	add.s32 	%r554, %r154, %r553;
	add.s32 	%r555, %r155, %r554;
	add.s32 	%r556, %r156, %r555;
	add.s32 	%r557, %r157, %r556;
	add.s32 	%r558, %r158, %r557;
	add.s32 	%r559, %r159, %r558;
	add.s32 	%r560, %r160, %r559;
	add.s32 	%r561, %r161, %r560;
	add.s32 	%r562, %r162, %r561;
	add.s32 	%r563, %r163, %r562;
	add.s32 	%r564, %r164, %r563;
	add.s32 	%r565, %r165, %r564;
	bar.sync 	0;
	st.shared.v2.u32 	[%r143], {%r544, %r545};
	st.shared.v2.u32 	[%r143+8], {%r546, %r547};
	st.shared.v2.u32 	[%r143+16], {%r548, %r549};
	st.shared.v2.u32 	[%r143+24], {%r550, %r551};
	st.shared.v2.u32 	[%r143+32], {%r552, %r553};
	st.shared.v2.u32 	[%r143+40], {%r554, %r555};
	st.shared.v2.u32 	[%r143+48], {%r556, %r557};
	st.shared.v2.u32 	[%r143+56], {%r558, %r559};
	st.shared.v2.u32 	[%r143+64], {%r560, %r561};
	st.shared.v2.u32 	[%r143+72], {%r562, %r563};
	st.shared.v2.u32 	[%r143+80], {%r564, %r565};
	bar.warp.sync 	-1;
	ld.shared.u32 	%r212, [%r142];
	ld.shared.u32 	%r213, [%r142+128];
	ld.shared.u32 	%r214, [%r142+256];
	ld.shared.u32 	%r215, [%r142+384];
	ld.shared.u32 	%r216, [%r142+512];
	ld.shared.u32 	%r217, [%r142+640];
	ld.shared.u32 	%r218, [%r142+768];
	ld.shared.u32 	%r219, [%r142+896];
	ld.shared.u32 	%r220, [%r142+1024];
	ld.shared.u32 	%r221, [%r142+1152];
	ld.shared.u32 	%r222, [%r142+1280];
	ld.shared.u32 	%r223, [%r142+1408];
	ld.shared.u32 	%r224, [%r142+1536];
	ld.shared.u32 	%r225, [%r142+1664];
	ld.shared.u32 	%r226, [%r142+1792];
	ld.shared.u32 	%r227, [%r142+1920];
	ld.shared.u32 	%r228, [%r142+2048];
	ld.shared.u32 	%r229, [%r142+2176];
	ld.shared.u32 	%r230, [%r142+2304];
	ld.shared.u32 	%r231, [%r142+2432];
	ld.shared.u32 	%r232, [%r142+2560];
	ld.shared.u32 	%r233, [%r142+2688];
	setp.ne.s32 	%p81, %r82, 0;
	@%p81 bra 	$L__BB2_96;
	st.volatile.shared.u32 	[_ZZN3cub18CUB_300001_SM_10006detail4scan16DeviceScanKernelINS2_10policy_hubIiiijN4cuda3std3__44plusIvEEE10Policy1000EPiSC_NS0_13ScanTileStateIiLb1EEES9_NS0_8NullTypeEjiLb0ESF_EEvT0_T1_T2_iT3_T4_T5_E12temp_storage+33792], %r3;
$L__BB2_96:
	ld.param.u32 	%r985, [_ZN3cub18CUB_300001_SM_10006detail4scan16DeviceScanKernelINS2_10policy_hubIiiijN4cuda3std3__44plusIvEEE10Policy1000EPiSC_NS0_13ScanTileStateIiLb1EEES9_NS0_8NullTypeEjiLb0ESF_EEvT0_T1_T2_iT3_T4_T5__param_3];
	ld.param.u64 	%rd56, [_ZN3cub18CUB_300001_SM_10006detail4scan16DeviceScanKernelINS2_10policy_hubIiiijN4cuda3std3__44plusIvEEE10Policy1000EPiSC_NS0_13ScanTileStateIiLb1EEES9_NS0_8NullTypeEjiLb0ESF_EEvT0_T1_T2_iT3_T4_T5__param_1];
	bar.sync 	0;
	ld.volatile.shared.u32 	%r234, [_ZZN3cub18CUB_300001_SM_10006detail4scan16DeviceScanKernelINS2_10policy_hubIiiijN4cuda3std3__44plusIvEEE10Policy1000EPiSC_NS0_13ScanTileStateIiLb1EEES9_NS0_8NullTypeEjiLb0ESF_EEvT0_T1_T2_iT3_T4_T5_E12temp_storage+33792];
	setp.ge.s32 	%p82, %r84, %r234;
	cvt.u64.u32 	%rd32, %r84;
	mov.u32 	%r566, %ctaid.x;
	add.s32 	%r567, %r985, %r566;
	mul.lo.s32 	%r568, %r567, 8448;
	cvt.u64.u32 	%rd33, %r568;
	add.s64 	%rd34, %rd32, %rd33;
	cvta.to.global.u64 	%rd35, %rd56;
	shl.b64 	%rd36, %rd34, 2;
	add.s64 	%rd11, %rd35, %rd36;
	@%p82 bra 	$L__BB2_98;
	st.global.u32 	[%rd11], %r212;
$L__BB2_98:
	mov.u32 	%r569, %tid.x;
	and.b32  	%r570, %r569, 992;
	mul.lo.s32 	%r571, %r570, 22;
	and.b32  	%r572, %r569, 31;
	or.b32  	%r573, %r571, %r572;
	or.b32  	%r574, %r573, 32;
	setp.ge.s32 	%p83, %r574, %r234;
	@%p83 bra 	$L__BB2_100;
	st.global.u32 	[%rd11+128], %r213;
$L__BB2_100:
	setp.ge.s32 	%p84, %r89, %r234;
	@%p84 bra 	$L__BB2_102;
	st.global.u32 	[%rd11+256], %r214;
$L__BB2_102:
	setp.ge.s32 	%p85, %r92, %r234;
	@%p85 bra 	$L__BB2_104;
	st.global.u32 	[%rd11+384], %r215;
$L__BB2_104:
	setp.ge.s32 	%p86, %r95, %r234;
	@%p86 bra 	$L__BB2_106;
	st.global.u32 	[%rd11+512], %r216;
$L__BB2_106:
	add.s32 	%r580, %r573, 160;
	setp.ge.s32 	%p87, %r580, %r234;
	@%p87 bra 	$L__BB2_108;
	st.global.u32 	[%rd11+640], %r217;
$L__BB2_108:
	add.s32 	%r586, %r573, 192;
	setp.ge.s32 	%p88, %r586, %r234;
	@%p88 bra 	$L__BB2_110;
	st.global.u32 	[%rd11+768], %r218;
$L__BB2_110:
	setp.ge.s32 	%p89, %r102, %r234;
	@%p89 bra 	$L__BB2_112;
	st.global.u32 	[%rd11+896], %r219;
$L__BB2_112:
	add.s32 	%r592, %r573, 256;
	setp.ge.s32 	%p90, %r592, %r234;
	@%p90 bra 	$L__BB2_114;
	st.global.u32 	[%rd11+1024], %r220;
$L__BB2_114:
	add.s32 	%r598, %r573, 288;
	setp.ge.s32 	%p91, %r598, %r234;
	@%p91 bra 	$L__BB2_116;
	st.global.u32 	[%rd11+1152], %r221;
$L__BB2_116:
	add.s32 	%r604, %r573, 320;
	setp.ge.s32 	%p92, %r604, %r234;
	@%p92 bra 	$L__BB2_118;
	st.global.u32 	[%rd11+1280], %r222;
$L__BB2_118:
	setp.ge.s32 	%p93, %r111, %r234;
	@%p93 bra 	$L__BB2_120;
	st.global.u32 	[%rd11+1408], %r223;
$L__BB2_120:
	setp.ge.s32 	%p94, %r114, %r234;
	@%p94 bra 	$L__BB2_122;
	st.global.u32 	[%rd11+1536], %r224;
$L__BB2_122:
	setp.ge.s32 	%p95, %r117, %r234;
	@%p95 bra 	$L__BB2_124;
	st.global.u32 	[%rd11+1664], %r225;
$L__BB2_124:
	setp.ge.s32 	%p96, %r120, %r234;
	@%p96 bra 	$L__BB2_126;
	st.global.u32 	[%rd11+1792], %r226;
$L__BB2_126:
	add.s32 	%r610, %r573, 480;
	setp.ge.s32 	%p97, %r610, %r234;
	@%p97 bra 	$L__BB2_128;
	st.global.u32 	[%rd11+1920], %r227;
$L__BB2_128:
	setp.ge.s32 	%p98, %r125, %r234;
	@%p98 bra 	$L__BB2_130;
	st.global.u32 	[%rd11+2048], %r228;
$L__BB2_130:
	add.s32 	%r616, %r573, 544;
	setp.ge.s32 	%p99, %r616, %r234;
	@%p99 bra 	$L__BB2_132;
	st.global.u32 	[%rd11+2176], %r229;
$L__BB2_132:
	add.s32 	%r622, %r573, 576;
	setp.ge.s32 	%p100, %r622, %r234;
	@%p100 bra 	$L__BB2_134;
	st.global.u32 	[%rd11+2304], %r230;
$L__BB2_134:
	setp.ge.s32 	%p101, %r132, %r234;
	@%p101 bra 	$L__BB2_136;
	st.global.u32 	[%rd11+2432], %r231;
$L__BB2_136:
	add.s32 	%r628, %r573, 640;
	setp.ge.s32 	%p102, %r628, %r234;
	@%p102 bra 	$L__BB2_138;
	st.global.u32 	[%rd11+2560], %r232;
$L__BB2_138:
	setp.ge.s32 	%p103, %r137, %r234;
	@%p103 bra 	$L__BB2_140;
	st.global.u32 	[%rd11+2688], %r233;
$L__BB2_140:
	ret;

}


// ===== COMPILED SASS (sm_100) =====

	.target	sm_100

	.elftype	@"ET_EXEC"


//--------------------- .note.nv.tkinfo           --------------------------
	.section	.note.nv.tkinfo,"",@"SHT_NOTE"
	.sectionflags	@"SHF_NOTE_NV_TKINFO"
	.tkinfo
        /*0018*/ 	.word	0x00000002
        /*0030*/ 	.string	""
        /*0030*/ 	.string	"ptxas"
        /*0030*/ 	.string	"Cuda compilation tools, release 13.0, V13.0.88"
        /*0030*/ 	.string	"Build cuda_13.0.r13.0/compiler.36424714_0"
        /*0030*/ 	.string	"-arch sm_100 -m 64 "



//--------------------- .note.nv.cuinfo           --------------------------
	.section	.note.nv.cuinfo,"",@"SHT_NOTE"
	.sectionflags	@"SHF_NOTE_NV_CUINFO"
        /*0018*/ 	.short	0x0002
        /*001a*/ 	.short	0x0064
        /*001c*/ 	.short	0x0082
	.zero		2


//--------------------- .nv.info                  --------------------------
	.section	.nv.info,"",@"SHT_CUDA_INFO"
	.align	4


	//----- nvinfo : EIATTR_REGCOUNT
	.align		4
        /*0000*/ 	.byte	0x04, 0x2f
        /*0002*/ 	.short	(.L_41 - .L_40)
	.align		4
.L_40:
        /*0004*/ 	.word	index@(_ZN3cub18CUB_300001_SM_10006detail11EmptyKernelIvEEvv)
        /*0008*/ 	.word	0x00000004


	//----- nvinfo : EIATTR_FRAME_SIZE
	.align		4
.L_41:
        /*000c*/ 	.byte	0x04, 0x11
        /*000e*/ 	.short	(.L_43 - .L_42)
	.align		4
.L_42:
        /*0010*/ 	.word	index@(_ZN3cub18CUB_300001_SM_10006detail11EmptyKernelIvEEvv)
        /*0014*/ 	.word	0x00000000


	//----- nvinfo : EIATTR_REGCOUNT
	.align		4
.L_43:
        /*0018*/ 	.byte	0x04, 0x2f
        /*001a*/ 	.short	(.L_45 - .L_44)
	.align		4
.L_44:
        /*001c*/ 	.word	index@(_ZN3cub18CUB_300001_SM_10006detail4scan20DeviceScanInitKernelINS0_13ScanTileStateIiLb1EEEEEvT_i)
        /*0020*/ 	.word	0x00000008


	//----- nvinfo : EIATTR_FRAME_SIZE
	.align		4
.L_45:
        /*0024*/ 	.byte	0x04, 0x11
        /*0026*/ 	.short	(.L_47 - .L_46)
	.align		4
.L_46:
        /*0028*/ 	.word	index@(_ZN3cub18CUB_300001_SM_10006detail4scan20DeviceScanInitKernelINS0_13ScanTileStateIiLb1EEEEEvT_i)
        /*002c*/ 	.word	0x00000000


	//----- nvinfo : EIATTR_REGCOUNT
	.align		4
.L_47:
        /*0030*/ 	.byte	0x04, 0x2f
        /*0032*/ 	.short	(.L_49 - .L_48)
	.align		4
.L_48:
        /*0034*/ 	.word	index@(_ZN3cub18CUB_300001_SM_10006detail4scan16DeviceScanKernelINS2_10policy_hubIiiijN4cuda3std3__44plusIvEEE10Policy1000EPiSC_NS0_13ScanTileStateIiLb1EEES9_NS0_8NullTypeEjiLb0ESF_EEvT0_T1_T2_iT3_T4_T5_)
        /*0038*/ 	.word	0x00000038


	//----- nvinfo : EIATTR_FRAME_SIZE
	.align		4
.L_49:
        /*003c*/ 	.byte	0x04, 0x11
        /*003e*/ 	.short	(.L_51 - .L_50)
	.align		4
.L_50:
        /*0040*/ 	.word	index@(_ZN3cub18CUB_300001_SM_10006detail4scan16DeviceScanKernelINS2_10policy_hubIiiijN4cuda3std3__44plusIvEEE10Policy1000EPiSC_NS0_13ScanTileStateIiLb1EEES9_NS0_8NullTypeEjiLb0ESF_EEvT0_T1_T2_iT3_T4_T5_)
        /*0044*/ 	.word	0x00000000


	//----- nvinfo : EIATTR_MIN_STACK_SIZE
	.align		4
.L_51:
        /*0048*/ 	.byte	0x04, 0x12
        /*004a*/ 	.short	(.L_53 - .L_52)
	.align		4
.L_52:
        /*004c*/ 	.word	index@(_ZN3cub18CUB_300001_SM_10006detail4scan16DeviceScanKernelINS2_10policy_hubIiiijN4cuda3std3__44plusIvEEE10Policy1000EPiSC_NS0_13ScanTileStateIiLb1EEES9_NS0_8NullTypeEjiLb0ESF_EEvT0_T1_T2_iT3_T4_T5_)
        /*0050*/ 	.word	0x00000000


	//----- nvinfo : EIATTR_MIN_STACK_SIZE
	.align		4
.L_53:
        /*0054*/ 	.byte	0x04, 0x12
        /*0056*/ 	.short	(.L_55 - .L_54)
	.align		4
.L_54:
        /*0058*/ 	.word	index@(_ZN3cub18CUB_300001_SM_10006detail4scan20DeviceScanInitKernelINS0_13ScanTileStateIiLb1EEEEEvT_i)
        /*005c*/ 	.word	0x00000000


	//----- nvinfo : EIATTR_MIN_STACK_SIZE
	.align		4
.L_55:
        /*0060*/ 	.byte	0x04, 0x12
        /*0062*/ 	.short	(.L_57 - .L_56)
	.align		4
.L_56:
        /*0064*/ 	.word	index@(_ZN3cub18CUB_300001_SM_10006detail11EmptyKernelIvEEvv)
        /*0068*/ 	.word	0x00000000
.L_57:


//--------------------- .nv.compat                --------------------------
	.section	.nv.compat,"",@"SHT_CUDA_COMPAT_INFO"
	.align	4
        /*0000*/ 	.byte	0x02, 0x09, 0x00, 0x00, 0x02, 0x02, 0x01, 0x00, 0x02, 0x05, 0x05, 0x00, 0x03, 0x07, 0x01, 0x01
        /*0010*/ 	.byte	0x02, 0x03, 0x00, 0x00, 0x02, 0x06, 0x01, 0x00, 0x04, 0x0b, 0x08, 0x00, 0x09, 0x00, 0x00, 0x00
        /*0020*/ 	.byte	0x00, 0x00, 0x00, 0x00


//--------------------- .nv.info._ZN3cub18CUB_300001_SM_10006detail4scan16DeviceScanKernelINS2_10policy_hubIiiijN4cuda3std3__44plusIvEEE10Policy1000EPiSC_NS0_13ScanTileStateIiLb1EEES9_NS0_8NullTypeEjiLb0ESF_EEvT0_T1_T2_iT3_T4_T5_ --------------------------
	.section	.nv.info._ZN3cub18CUB_300001_SM_10006detail4scan16DeviceScanKernelINS2_10policy_hubIiiijN4cuda3std3__44plusIvEEE10Policy1000EPiSC_NS0_13ScanTileStateIiLb1EEES9_NS0_8NullTypeEjiLb0ESF_EEvT0_T1_T2_iT3_T4_T5_,"",@"SHT_CUDA_INFO"
	.sectionflags	@""
	.align	4


	//----- nvinfo : EIATTR_CUDA_API_VERSION
	.align		4
        /*0000*/ 	.byte	0x04, 0x37
        /*0002*/ 	.short	(.L_59 - .L_58)
.L_58:
        /*0004*/ 	.word	0x00000082


	//----- nvinfo : EIATTR_KPARAM_INFO
	.align		4
.L_59:
        /*0008*/ 	.byte	0x04, 0x17
        /*000a*/ 	.short	(.L_61 - .L_60)
.L_60:
        /*000c*/ 	.word	0x00000000
        /*0010*/ 	.short	0x0006
        /*0012*/ 	.short	0x0020
        /*0014*/ 	.byte	0x00, 0xf0, 0x11, 0x00


	//----- nvinfo : EIATTR_KPARAM_INFO
	.align		4
.L_61:
        /*0018*/ 	.byte	0x04, 0x17
        /*001a*/ 	.short	(.L_63 - .L_62)
.L_62:
        /*001c*/ 	.word	0x00000000
        /*0020*/ 	.short	0x0005
        /*0022*/ 	.short	0x001d
        /*0024*/ 	.byte	0x00, 0xf0, 0x05, 0x00


	//----- nvinfo : EIATTR_KPARAM_INFO
	.align		4
.L_63:
        /*0028*/ 	.byte	0x04, 0x17
        /*002a*/ 	.short	(.L_65 - .L_64)
.L_64:
        /*002c*/ 	.word	0x00000000
        /*0030*/ 	.short	0x0004
        /*0032*/ 	.short	0x001c
        /*0034*/ 	.byte	0x00, 0xf0, 0x05, 0x00


	//----- nvinfo : EIATTR_KPARAM_INFO
	.align		4
.L_65:
        /*0038*/ 	.byte	0x04, 0x17
        /*003a*/ 	.short	(.L_67 - .L_66)
.L_66:
        /*003c*/ 	.word	0x00000000
        /*0040*/ 	.short	0x0003
        /*0042*/ 	.short	0x0018
        /*0044*/ 	.byte	0x00, 0xf0, 0x11, 0x00


	//----- nvinfo : EIATTR_KPARAM_INFO
	.align		4
.L_67:
        /*0048*/ 	.byte	0x04, 0x17
        /*004a*/ 	.short	(.L_69 - .L_68)
.L_68:
        /*004c*/ 	.word	0x00000000
        /*0050*/ 	.short	0x0002
        /*0052*/ 	.short	0x0010
        /*0054*/ 	.byte	0x00, 0xf0, 0x21, 0x00


	//----- nvinfo : EIATTR_KPARAM_INFO
	.align		4
.L_69:
        /*0058*/ 	.byte	0x04, 0x17
        /*005a*/ 	.short	(.L_71 - .L_70)
.L_70:
        /*005c*/ 	.word	0x00000000
        /*0060*/ 	.short	0x0001
        /*0062*/ 	.short	0x0008
        /*0064*/ 	.byte	0x00, 0xf5, 0x21, 0x00


	//----- nvinfo : EIATTR_KPARAM_INFO
	.align		4
.L_71:
        /*0068*/ 	.byte	0x04, 0x17
        /*006a*/ 	.short	(.L_73 - .L_72)
.L_72:
        /*006c*/ 	.word	0x00000000
        /*0070*/ 	.short	0x0000
        /*0072*/ 	.short	0x0000
        /*0074*/ 	.byte	0x00, 0xf5, 0x21, 0x00


	//----- nvinfo : EIATTR_SPARSE_MMA_MASK
	.align		4
.L_73:
        /*0078*/ 	.byte	0x03, 0x50
        /*007a*/ 	.short	0x0000


	//----- nvinfo : EIATTR_MAXREG_COUNT
	.align		4
        /*007c*/ 	.byte	0x03, 0x1b
        /*007e*/ 	.short	0x00a8


	//----- nvinfo : EIATTR_NUM_BARRIERS
	.align		4
        /*0080*/ 	.byte	0x02, 0x4c
        /*0082*/ 	.byte	0x01
	.zero		1


	//----- nvinfo : EIATTR_MERCURY_ISA_VERSION
	.align		4
        /*0084*/ 	.byte	0x03, 0x5f
        /*0086*/ 	.short	0x0101


	//----- nvinfo : EIATTR_UNUSED_LOAD_BYTE_OFFSET
	.align		4
        /*0088*/ 	.byte	0x04, 0x44
        /*008a*/ 	.short	(.L_75 - .L_74)


	//   ....[0]....
.L_74:
        /*008c*/ 	.word	0x000029a0
        /*0090*/ 	.word	0x00000fff


	//----- nvinfo : EIATTR_COOP_GROUP_MASK_REGIDS
	.align		4
.L_75:
        /*0094*/ 	.byte	0x04, 0x29
        /*0096*/ 	.short	(.L_77 - .L_76)


	//   ....[0]....
.L_76:
        /*0098*/ 	.word	0xffffffff


	//   ....[1]....
        /*009c*/ 	.word	0xffffffff


	//   ....[2]....
        /*00a0*/ 	.word	0xffffffff


	//   ....[3]....
        /*00a4*/ 	.word	0xffffffff


	//   ....[4]....
        /*00a8*/ 	.word	0xffffffff


	//   ....[5]....
        /*00ac*/ 	.word	0xffffffff


	//   ....[6]....
        /*00b0*/ 	.word	0xffffffff


	//   ....[7]....
        /*00b4*/ 	.word	0xffffffff


	//   ....[8]....
        /*00b8*/ 	.word	0xffffffff


	//   ....[9]....
        /*00bc*/ 	.word	0xffffffff


	//   ....[10]....
        /*00c0*/ 	.word	0xffffffff


	//   ....[11]....
        /*00c4*/ 	.word	0xffffffff


	//   ....[12]....
        /*00c8*/ 	.word	0xffffffff


	//   ....[13]....
        /*00cc*/ 	.word	0xffffffff


	//   ....[14]....
        /*00d0*/ 	.word	0xffffffff


	//   ....[15]....
        /*00d4*/ 	.word	0xffffffff


	//   ....[16]....
        /*00d8*/ 	.word	0xffffffff


	//   ....[17]....
        /*00dc*/ 	.word	0xffffffff


	//   ....[18]....
        /*00e0*/ 	.word	0xffffffff


	//   ....[19]....
        /*00e4*/ 	.word	0xffffffff


	//   ....[20]....
        /*00e8*/ 	.word	0xffffffff


	//   ....[21]....
        /*00ec*/ 	.word	0xffffffff


	//   ....[22]....
        /*00f0*/ 	.word	0xffffffff


	//   ....[23]....
        /*00f4*/ 	.word	0xffffffff


	//   ....[24]....
        /*00f8*/ 	.word	0xffffffff


	//   ....[25]....
        /*00fc*/ 	.word	0xffffffff


	//   ....[26]....
        /*0100*/ 	.word	0xffffffff


	//   ....[27]....
        /*0104*/ 	.word	0xffffffff


	//   ....[28]....
        /*0108*/ 	.word	0xffffffff


	//   ....[29]....
        /*010c*/ 	.word	0xffffffff


	//   ....[30]....
        /*0110*/ 	.word	0xffffffff


	//   ....[31]....
        /*0114*/ 	.word	0xffffffff


	//   ....[32]....
        /*0118*/ 	.word	0xffffffff


	//   ....[33]....
        /*011c*/ 	.word	0xffffffff


	//   ....[34]....
        /*0120*/ 	.word	0xffffffff


	//   ....[35]....
        /*0124*/ 	.word	0xffffffff


	//   ....[36]....
        /*0128*/ 	.word	0xffffffff


	//   ....[37]....
        /*012c*/ 	.word	0xffffffff


	//   ....[38]....
        /*0130*/ 	.word	0xffffffff


	//   ....[39]....
        /*0134*/ 	.word	0xffffffff


	//   ....[40]....
        /*0138*/ 	.word	0xffffffff


	//   ....[41]....
        /*013c*/ 	.word	0xffffffff


	//   ....[42]....
        /*0140*/ 	.word	0xffffffff


	//   ....[43]....
        /*0144*/ 	.word	0xffffffff


	//   ....[44]....
        /*0148*/ 	.word	0xffffffff


	//   ....[45]....
        /*014c*/ 	.word	0xffffffff


	//   ....[46]....
        /*0150*/ 	.word	0xffffffff


	//   ....[47]....
        /*0154*/ 	.word	0xffffffff


	//   ....[48]....
        /*0158*/ 	.word	0xffffffff


	//   ....[49]....
        /*015c*/ 	.word	0xffffffff


	//   ....[50]....
        /*0160*/ 	.word	0xffffffff


	//   ....[51]....
        /*0164*/ 	.word	0xffffffff


	//   ....[52]....
        /*0168*/ 	.word	0xffffffff


	//   ....[53]....
        /*016c*/ 	.word	0xffffffff


	//   ....[54]....
        /*0170*/ 	.word	0xffffffff


	//   ....[55]....
        /*0174*/ 	.word	0xffffffff


	//   ....[56]....
        /*0178*/ 	.word	0xffffffff


	//   ....[57]....
        /*017c*/ 	.word	0xffffffff


	//   ....[58]....
        /*0180*/ 	.word	0xffffffff


	//   ....[59]....
        /*0184*/ 	.word	0xffffffff


	//   ....[60]....
        /*0188*/ 	.word	0x05000015


	//   ....[61]....
        /*018c*/ 	.word	0x05000015


	//   ....[62]....
        /*0190*/ 	.word	0x05000015


	//   ....[63]....
        /*0194*/ 	.word	0x05000015


	//   ....[64]....
        /*0198*/ 	.word	0x05000015


	//   ....[65]....
        /*019c*/ 	.word	0x05000015


	//   ....[66]....
        /*01a0*/ 	.word	0x05000015


	//   ....[67]....
        /*01a4*/ 	.word	0x05000015


	//   ....[68]....
        /*01a8*/ 	.word	0x05000015


	//   ....[69]....
        /*01ac*/ 	.word	0x05000015


	//   ....[70]....
        /*01b0*/ 	.word	0x05000015


	//   ....[71]....
        /*01b4*/ 	.word	0x05000015


	//   ....[72]....
        /*01b8*/ 	.word	0x05000015


	//   ....[73]....
        /*01bc*/ 	.word	0x05000015


	//   ....[74]....
        /*01c0*/ 	.word	0x05000015


	//   ....[75]....
        /*01c4*/ 	.word	0x05000015


	//   ....[76]....
        /*01c8*/ 	.word	0x05000015


	//   ....[77]....
        /*01cc*/ 	.word	0x05000015


	//   ....[78]....
        /*01d0*/ 	.word	0x05000015


	//   ....[79]....
        /*01d4*/ 	.word	0x05000015


	//   ....[80]....
        /*01d8*/ 	.word	0x05000015


	//   ....[81]....
        /*01dc*/ 	.word	0x05000015


	//   ....[82]....
        /*01e0*/ 	.word	0x05000015


	//   ....[83]....
        /*01e4*/ 	.word	0x05000015


	//   ....[84]....
        /*01e8*/ 	.word	0x05000015


	//   ....[85]....
        /*01ec*/ 	.word	0x05000015


	//   ....[86]....
        /*01f0*/ 	.word	0x05000015


	//   ....[87]....
        /*01f4*/ 	.word	0x05000015


	//   ....[88]....
        /*01f8*/ 	.word	0x05000015


	//   ....[89]....
        /*01fc*/ 	.word	0x05000015


	//   ....[90]....
        /*0200*/ 	.word	0x05000015


	//   ....[91]....
        /*0204*/ 	.word	0x05000015


	//   ....[92]....
        /*0208*/ 	.word	0x05000015


	//   ....[93]....
        /*020c*/ 	.word	0x05000015


	//   ....[94]....
        /*0210*/ 	.word	0x05000015


	//   ....[95]....
        /*0214*/ 	.word	0x05000015


	//----- nvinfo : EIATTR_COOP_GROUP_INSTR_OFFSETS
	.align		4
.L_77:
        /*0218*/ 	.byte	0x04, 0x28
        /*021a*/ 	.short	(.L_79 - .L_78)


	//   ....[0]....
.L_78:
        /*021c*/ 	.word	0x000004b0


	//   ....[1]....
        /*0220*/ 	.word	0x00000680


	//   ....[2]....
        /*0224*/ 	.word	0x000006a0


	//   ....[3]....
        /*0228*/ 	.word	0x000006c0


	//   ....[4]....
        /*022c*/ 	.word	0x000006e0


	//   ....[5]....
        /*0230*/ 	.word	0x00000700


	//   ....[6]....
        /*0234*/ 	.word	0x00000ae0


	//   ....[7]....
        /*0238*/ 	.word	0x00000b00


	//   ....[8]....
        /*023c*/ 	.word	0x00000b20


	//   ....[9]....
        /*0240*/ 	.word	0x00000b40


	//   ....[10]....
        /*0244*/ 	.word	0x00000b60


	//   ....[11]....
        /*0248*/ 	.word	0x00000f10


	//   ....[12]....
        /*024c*/ 	.word	0x000010e0


	//   ....[13]....
        /*0250*/ 	.word	0x00001140


	//   ....[14]....
        /*0254*/ 	.word	0x000011d0


	//   ....[15]....
        /*0258*/ 	.word	0x00001230


	//   ....[16]....
        /*025c*/ 	.word	0x00001280


	//   ....[17]....
        /*0260*/ 	.word	0x000012e0


	//   ....[18]....
        /*0264*/ 	.word	0x00001320


	//   ....[19]....
        /*0268*/ 	.word	0x00001330


	//   ....[20]....
        /*026c*/ 	.word	0x00001410


	//   ....[21]....
        /*0270*/ 	.word	0x000015e0


	//   ....[22]....
        /*0274*/ 	.word	0x00001630


	//   ....[23]....
        /*0278*/ 	.word	0x00001690


	//   ....[24]....
        /*027c*/ 	.word	0x000016f0


	//   ....[25]....
        /*0280*/ 	.word	0x00001730


	//   ....[26]....
        /*0284*/ 	.word	0x00001770


	//   ....[27]....
        /*0288*/ 	.word	0x000017b0


	//   ....[28]....
        /*028c*/ 	.word	0x000017c0


	//   ....[29]....
        /*0290*/ 	.word	0x00001be0


	//   ....[30]....
        /*0294*/ 	.word	0x000026c0


	//   ....[31]....
        /*0298*/ 	.word	0x00002890


	//   ....[32]....
        /*029c*/ 	.word	0x000028b0


	//   ....[33]....
        /*02a0*/ 	.word	0x000028d0


	//   ....[34]....
        /*02a4*/ 	.word	0x000028f0


	//   ....[35]....
        /*02a8*/ 	.word	0x00002910


	//   ....[36]....
        /*02ac*/ 	.word	0x00002c90


	//   ....[37]....
        /*02b0*/ 	.word	0x00002cb0


	//   ....[38]....
        /*02b4*/ 	.word	0x00002cd0


	//   ....[39]....
        /*02b8*/ 	.word	0x00002cf0


	//   ....[40]....
        /*02bc*/ 	.word	0x00002d10


	//   ....[41]....
        /*02c0*/ 	.word	0x000030d0


	//   ....[42]....
        /*02c4*/ 	.word	0x000032a0


	//   ....[43]....
        /*02c8*/ 	.word	0x00003300


	//   ....[44]....
        /*02cc*/ 	.word	0x00003360


	//   ....[45]....
        /*02d0*/ 	.word	0x000033c0


	//   ....[46]....
        /*02d4*/ 	.word	0x00003420


	//   ....[47]....
        /*02d8*/ 	.word	0x00003490


	//   ....[48]....
        /*02dc*/ 	.word	0x000034e0


	//   ....[49]....
        /*02e0*/ 	.word	0x000034f0


	//   ....[50]....
        /*02e4*/ 	.word	0x000035d0


	//   ....[51]....
        /*02e8*/ 	.word	0x000037a0


	//   ....[52]....
        /*02ec*/ 	.word	0x000037f0


	//   ....[53]....
        /*02f0*/ 	.word	0x00003860


	//   ....[54]....
        /*02f4*/ 	.word	0x000038c0


	//   ....[55]....
        /*02f8*/ 	.word	0x00003910


	//   ....[56]....
        /*02fc*/ 	.word	0x00003970


	//   ....[57]....
        /*0300*/ 	.word	0x000039b0


	//   ....[58]....
        /*0304*/ 	.word	0x000039c0


	//   ....[59]....
        /*0308*/ 	.word	0x00003e90


	//   ....[60]....
        /*030c*/ 	.word	0x00004470


	//   ....[61]....
        /*0310*/ 	.word	0x000044f0


	//   ....[62]....
        /*0314*/ 	.word	0x00004580


	//   ....[63]....
        /*0318*/ 	.word	0x00004670


	//   ....[64]....
        /*031c*/ 	.word	0x00004700


	//   ....[65]....
        /*0320*/ 	.word	0x00004790


	//   ....[66]....
        /*0324*/ 	.word	0x00004830


	//   ....[67]....
        /*0328*/ 	.word	0x000048b0


	//   ....[68]....
        /*032c*/ 	.word	0x000048e0


	//   ....[69]....
        /*0330*/ 	.word	0x00004980


	//   ....[70]....
        /*0334*/ 	.word	0x00004a00


	//   ....[71]....
        /*0338*/ 	.word	0x00004a80


	//   ....[72]....
        /*033c*/ 	.word	0x00004b40


	//   ....[73]....
        /*0340*/ 	.word	0x00004bd0


	//   ....[74]....
        /*0344*/ 	.word	0x00004c50


	//   ....[75]....
        /*0348*/ 	.word	0x00004cd0


	//   ....[76]....
        /*034c*/ 	.word	0x00004d50


	//   ....[77]....
        /*0350*/ 	.word	0x00004d80


	//   ....[78]....
        /*0354*/ 	.word	0x00004e20


	//   ....[79]....
        /*0358*/ 	.word	0x00004ea0


	//   ....[80]....
        /*035c*/ 	.word	0x00004f30


	//   ....[81]....
        /*0360*/ 	.word	0x00004fe0


	//   ....[82]....
        /*0364*/ 	.word	0x00005090


	//   ....[83]....
        /*0368*/ 	.word	0x00005120


	//   ....[84]....
        /*036c*/ 	.word	0x000051b0


	//   ....[85]....
        /*0370*/ 	.word	0x00005230


	//   ....[86]....
        /*0374*/ 	.word	0x00005270


	//   ....[87]....
        /*0378*/ 	.word	0x00005320


	//   ....[88]....
        /*037c*/ 	.word	0x000053a0


	//   ....[89]....
        /*0380*/ 	.word	0x00005420


	//   ....[90]....
        /*0384*/ 	.word	0x000054e0


	//   ....[91]....
        /*0388*/ 	.word	0x00005580


	//   ....[92]....
        /*038c*/ 	.word	0x00005610


	//   ....[93]....
        /*0390*/ 	.word	0x000056a0


	//   ....[94]....
        /*0394*/ 	.word	0x00005710


	//   ....[95]....
        /*0398*/ 	.word	0x00005790


	//----- nvinfo : EIATTR_VRC_CTA_INIT_COUNT
	.align		4
.L_79:
        /*039c*/ 	.byte	0x02, 0x4a
	.zero		1
	.zero		1


	//----- nvinfo : EIATTR_EXIT_INSTR_OFFSETS
	.align		4
        /*03a0*/ 	.byte	0x04, 0x1c
        /*03a2*/ 	.short	(.L_81 - .L_80)


	//   ....[0]....
.L_80:
        /*03a4*/ 	.word	0x00001eb0


	//   ....[1]....
        /*03a8*/ 	.word	0x00001ed0


	//   ....[2]....
        /*03ac*/ 	.word	0x00004400


	//   ....[3]....
        /*03b0*/ 	.word	0x00004420


	//----- nvinfo : EIATTR_MAX_THREADS
	.align		4
.L_81:
        /*03b4*/ 	.byte	0x04, 0x05
        /*03b6*/ 	.short	(.L_83 - .L_82)
.L_82:
        /*03b8*/ 	.word	0x00000180
        /*03bc*/ 	.word	0x00000001
        /*03c0*/ 	.word	0x00000001


	//----- nvinfo : EIATTR_CRS_STACK_SIZE
	.align		4
.L_83:
        /*03c4*/ 	.byte	0x04, 0x1e
        /*03c6*/ 	.short	(.L_85 - .L_84)
.L_84:
        /*03c8*/ 	.word	0x00000000


	//----- nvinfo : EIATTR_CBANK_PARAM_SIZE
	.align		4
.L_85:
        /*03cc*/ 	.byte	0x03, 0x19
        /*03ce*/ 	.short	0x0024


	//----- nvinfo : EIATTR_PARAM_CBANK
	.align		4
        /*03d0*/ 	.byte	0x04, 0x0a
        /*03d2*/ 	.short	(.L_87 - .L_86)
	.align		4
.L_86:
        /*03d4*/ 	.word	index@(.nv.constant0._ZN3cub18CUB_300001_SM_10006detail4scan16DeviceScanKernelINS2_10policy_hubIiiijN4cuda3std3__44plusIvEEE10Policy1000EPiSC_NS0_13ScanTileStateIiLb1EEES9_NS0_8NullTypeEjiLb0ESF_EEvT0_T1_T2_iT3_T4_T5_)
        /*03d8*/ 	.short	0x0380
        /*03da*/ 	.short	0x0024


	//----- nvinfo : EIATTR_SW_WAR
	.align		4
.L_87:
        /*03dc*/ 	.byte	0x04, 0x36
        /*03de*/ 	.short	(.L_89 - .L_88)
.L_88:
        /*03e0*/ 	.word	0x00000008
.L_89:


//--------------------- .nv.info._ZN3cub18CUB_300001_SM_10006detail4scan20DeviceScanInitKernelINS0_13ScanTileStateIiLb1EEEEEvT_i --------------------------
	.section	.nv.info._ZN3cub18CUB_300001_SM_10006detail4scan20DeviceScanInitKernelINS0_13ScanTileStateIiLb1EEEEEvT_i,"",@"SHT_CUDA_INFO"
	.sectionflags	@""
	.align	4


	//----- nvinfo : EIATTR_CUDA_API_VERSION
	.align		4
        /*0000*/ 	.byte	0x04, 0x37
        /*0002*/ 	.short	(.L_91 - .L_90)
.L_90:
        /*0004*/ 	.word	0x00000082


	//----- nvinfo : EIATTR_KPARAM_INFO
	.align		4
.L_91:
        /*0008*/ 	.byte	0x04, 0x17
        /*000a*/ 	.short	(.L_93 - .L_92)
.L_92:
        /*000c*/ 	.word	0x00000000
        /*0010*/ 	.short	0x0001
        /*0012*/ 	.short	0x0008
        /*0014*/ 	.byte	0x00, 0xf0, 0x11, 0x00


	//----- nvinfo : EIATTR_KPARAM_INFO
	.align		4
.L_93:
        /*0018*/ 	.byte	0x04, 0x17
        /*001a*/ 	.short	(.L_95 - .L_94)
.L_94:
        /*001c*/ 	.word	0x00000000
        /*0020*/ 	.short	0x0000
        /*0022*/ 	.short	0x0000
        /*0024*/ 	.byte	0x00, 0xf0, 0x21, 0x00


	//----- nvinfo : EIATTR_SPARSE_MMA_MASK
	.align		4
.L_95:
        /*0028*/ 	.byte	0x03, 0x50
        /*002a*/ 	.short	0x0000


	//----- nvinfo : EIATTR_MAXREG_COUNT
	.align		4
        /*002c*/ 	.byte	0x03, 0x1b
        /*002e*/ 	.short	0x00ff


	//----- nvinfo : EIATTR_MERCURY_ISA_VERSION
	.align		4
        /*0030*/ 	.byte	0x03, 0x5f
        /*0032*/ 	.short	0x0101


	//----- nvinfo : EIATTR_VRC_CTA_INIT_COUNT
	.align		4
        /*0034*/ 	.byte	0x02, 0x4a
	.zero		1
	.zero		1


	//----- nvinfo : EIATTR_EXIT_INSTR_OFFSETS
	.align		4
        /*0038*/ 	.byte	0x04, 0x1c
        /*003a*/ 	.short	(.L_97 - .L_96)


	//   ....[0]....
.L_96:
        /*003c*/ 	.word	0x000000f0


	//   ....[1]....
        /*0040*/ 	.word	0x00000130


	//----- nvinfo : EIATTR_CBANK_PARAM_SIZE
	.align		4
.L_97:
        /*0044*/ 	.byte	0x03, 0x19
        /*0046*/ 	.short	0x000c


	//----- nvinfo : EIATTR_PARAM_CBANK
	.align		4
        /*0048*/ 	.byte	0x04, 0x0a
        /*004a*/ 	.short	(.L_99 - .L_98)
	.align		4
.L_98:
        /*004c*/ 	.word	index@(.nv.constant0._ZN3cub18CUB_300001_SM_10006detail4scan20DeviceScanInitKernelINS0_13ScanTileStateIiLb1EEEEEvT_i)
        /*0050*/ 	.short	0x0380
        /*0052*/ 	.short	0x000c


	//----- nvinfo : EIATTR_SW_WAR
	.align		4
.L_99:
        /*0054*/ 	.byte	0x04, 0x36
        /*0056*/ 	.short	(.L_101 - .L_100)
.L_100:
        /*0058*/ 	.word	0x00000008
.L_101:


//--------------------- .nv.info._ZN3cub18CUB_300001_SM_10006detail11EmptyKernelIvEEvv --------------------------
	.section	.nv.info._ZN3cub18CUB_300001_SM_10006detail11EmptyKernelIvEEvv,"",@"SHT_CUDA_INFO"
	.sectionflags	@""
	.align	4


	//----- nvinfo : EIATTR_CUDA_API_VERSION
	.align		4
        /*0000*/ 	.byte	0x04, 0x37
        /*0002*/ 	.short	(.L_103 - .L_102)
.L_102:
        /*0004*/ 	.word	0x00000082


	//----- nvinfo : EIATTR_SPARSE_MMA_MASK
	.align		4
.L_103:
        /*0008*/ 	.byte	0x03, 0x50
        /*000a*/ 	.short	0x0000


	//----- nvinfo : EIATTR_MAXREG_COUNT
	.align		4
        /*000c*/ 	.byte	0x03, 0x1b
        /*000e*/ 	.short	0x00ff


	//----- nvinfo : EIATTR_MERCURY_ISA_VERSION
	.align		4
        /*0010*/ 	.byte	0x03, 0x5f
        /*0012*/ 	.short	0x0101


	//----- nvinfo : EIATTR_VRC_CTA_INIT_COUNT
	.align		4
        /*0014*/ 	.byte	0x02, 0x4a
	.zero		1
	.zero		1


	//----- nvinfo : EIATTR_EXIT_INSTR_OFFSETS
	.align		4
        /*0018*/ 	.byte	0x04, 0x1c
        /*001a*/ 	.short	(.L_105 - .L_104)


	//   ....[0]....
.L_104:
        /*001c*/ 	.word	0x00000010


	//----- nvinfo : EIATTR_SW_WAR
	.align		4
.L_105:
        /*0020*/ 	.byte	0x04, 0x36
        /*0022*/ 	.short	(.L_107 - .L_106)
.L_106:
        /*0024*/ 	.word	0x00000008
.L_107:


//--------------------- .nv.callgraph             --------------------------
	.section	.nv.callgraph,"",@"SHT_CUDA_CALLGRAPH"
	.align	4
	.sectionentsize	8
	.align		4
        /*0000*/ 	.word	0x00000000
	.align		4
        /*0004*/ 	.word	0xffffffff
	.align		4
        /*0008*/ 	.word	0x00000000
	.align		4
        /*000c*/ 	.word	0xfffffffe
	.align		4
        /*0010*/ 	.word	0x00000000
	.align		4
        /*0014*/ 	.word	0xfffffffd
	.align		4
        /*0018*/ 	.word	0x00000000
	.align		4
        /*001c*/ 	.word	0xfffffffc


//--------------------- .nv.constant4             --------------------------
	.section	.nv.constant4,"a",@progbits
	.align	8
	.align		8
.nv.constant4:
        /*0000*/ 	.dword	_ZN30_INTERNAL_4ad5c429_4_k_cu_main4cuda3std3__45__cpo5beginE
	.align		8
        /*0008*/ 	.dword	_ZN30_INTERNAL_4ad5c429_4_k_cu_main4cuda3std3__45__cpo3endE
	.align		8
        /*0010*/ 	.dword	_ZN30_INTERNAL_4ad5c429_4_k_cu_main4cuda3std3__45__cpo6cbeginE
	.align		8
        /*0018*/ 	.dword	_ZN30_INTERNAL_4ad5c429_4_k_cu_main4cuda3std3__45__cpo4cendE
	.align		8
        /*0020*/ 	.dword	_ZN30_INTERNAL_4ad5c429_4_k_cu_main4cuda3std3__45__cpo6rbeginE
	.align		8
        /*0028*/ 	.dword	_ZN30_INTERNAL_4ad5c429_4_k_cu_main4cuda3std3__45__cpo4rendE
	.align		8
        /*0030*/ 	.dword	_ZN30_INTERNAL_4ad5c429_4_k_cu_main4cuda3std3__45__cpo7crbeginE
	.align		8
        /*0038*/ 	.dword	_ZN30_INTERNAL_4ad5c429_4_k_cu_main4cuda3std3__45__cpo5crendE
	.align		8
        /*0040*/ 	.dword	_ZN30_INTERNAL_4ad5c429_4_k_cu_main4cuda3std3__432_GLOBAL__N__4ad5c429_4_k_cu_main6ignoreE
	.align		8
        /*0048*/ 	.dword	_ZN30_INTERNAL_4ad5c429_4_k_cu_main4cuda3std3__419piecewise_constructE
	.align		8
        /*0050*/ 	.dword	_ZN30_INTERNAL_4ad5c429_4_k_cu_main4cuda3std3__48in_placeE
	.align		8
        /*0058*/ 	.dword	_ZN30_INTERNAL_4ad5c429_4_k_cu_main4cuda3std3__420unreachable_sentinelE
	.align		8
        /*0060*/ 	.dword	_ZN30_INTERNAL_4ad5c429_4_k_cu_main4cuda3std3__47nulloptE
	.align		8
        /*0068*/ 	.dword	_ZN30_INTERNAL_4ad5c429_4_k_cu_main4cuda3std3__48unexpectE
	.align		8
        /*0070*/ 	.dword	_ZN30_INTERNAL_4ad5c429_4_k_cu_main4cuda3std6ranges3__45__cpo4swapE
	.align		8
        /*0078*/ 	.dword	_ZN30_INTERNAL_4ad5c429_4_k_cu_main4cuda3std6ranges3__45__cpo9iter_moveE
	.align		8
        /*0080*/ 	.dword	_ZN30_INTERNAL_4ad5c429_4_k_cu_main4cuda3std6ranges3__45__cpo5beginE
	.align		8
        /*0088*/ 	.dword	_ZN30_INTERNAL_4ad5c429_4_k_cu_main4cuda3std6ranges3__45__cpo3endE
	.align		8
        /*0090*/ 	.dword	_ZN30_INTERNAL_4ad5c429_4_k_cu_main4cuda3std6ranges3__45__cpo6cbeginE
	.align		8
        /*0098*/ 	.dword	_ZN30_INTERNAL_4ad5c429_4_k_cu_main4cuda3std6ranges3__45__cpo4cendE
	.align		8
        /*00a0*/ 	.dword	_ZN30_INTERNAL_4ad5c429_4_k_cu_main4cuda3std6ranges3__45__cpo7advanceE
	.align		8
        /*00a8*/ 	.dword	_ZN30_INTERNAL_4ad5c429_4_k_cu_main4cuda3std6ranges3__45__cpo9iter_swapE
	.align		8
        /*00b0*/ 	.dword	_ZN30_INTERNAL_4ad5c429_4_k_cu_main4cuda3std6ranges3__45__cpo4nextE
	.align		8
        /*00b8*/ 	.dword	_ZN30_INTERNAL_4ad5c429_4_k_cu_main4cuda3std6ranges3__45__cpo4prevE
	.align		8
        /*00c0*/ 	.dword	_ZN30_INTERNAL_4ad5c429_4_k_cu_main4cuda3std6ranges3__45__cpo4dataE
	.align		8
        /*00c8*/ 	.dword	_ZN30_INTERNAL_4ad5c429_4_k_cu_main4cuda3std6ranges3__45__cpo5cdataE
	.align		8
        /*00d0*/ 	.dword	_ZN30_INTERNAL_4ad5c429_4_k_cu_main4cuda3std6ranges3__45__cpo4sizeE
	.align		8
        /*00d8*/ 	.dword	_ZN30_INTERNAL_4ad5c429_4_k_cu_main4cuda3std6ranges3__45__cpo5ssizeE
	.align		8
        /*00e0*/ 	.dword	_ZN30_INTERNAL_4ad5c429_4_k_cu_main4cuda3std6ranges3__45__cpo8distanceE
	.align		8
        /*00e8*/ 	.dword	_ZN30_INTERNAL_4ad5c429_4_k_cu_main6thrust24THRUST_300001_SM_1000_NS6system6detail10sequential3seqE
	.align		8
        /*00f0*/ 	.dword	_ZN30_INTERNAL_4ad5c429_4_k_cu_main6thrust24THRUST_300001_SM_1000_NS12placeholders2_1E
	.align		8
        /*00f8*/ 	.dword	_ZN30_INTERNAL_4ad5c429_4_k_cu_main6thrust24THRUST_300001_SM_1000_NS12placeholders2_2E
	.align		8
        /*0100*/ 	.dword	_ZN30_INTERNAL_4ad5c429_4_k_cu_main6thrust24THRUST_300001_SM_1000_NS12placeholders2_3E
	.align		8
        /*0108*/ 	.dword	_ZN30_INTERNAL_4ad5c429_4_k_cu_main6thrust24THRUST_300001_SM_1000_NS12placeholders2_4E
	.align		8
        /*0110*/ 	.dword	_ZN30_INTERNAL_4ad5c429_4_k_cu_main6thrust24THRUST_300001_SM_1000_NS12placeholders2_5E
	.align		8
        /*0118*/ 	.dword	_ZN30_INTERNAL_4ad5c429_4_k_cu_main6thrust24THRUST_300001_SM_1000_NS12placeholders2_6E
	.align		8
        /*0120*/ 	.dword	_ZN30_INTERNAL_4ad5c429_4_k_cu_main6thrust24THRUST_300001_SM_1000_NS12placeholders2_7E
	.align		8
        /*0128*/ 	.dword	_ZN30_INTERNAL_4ad5c429_4_k_cu_main6thrust24THRUST_300001_SM_1000_NS12placeholders2_8E
	.align		8
        /*0130*/ 	.dword	_ZN30_INTERNAL_4ad5c429_4_k_cu_main6thrust24THRUST_300001_SM_1000_NS12placeholders2_9E
	.align		8
        /*0138*/ 	.dword	_ZN30_INTERNAL_4ad5c429_4_k_cu_main6thrust24THRUST_300001_SM_1000_NS12placeholders3_10E


//--------------------- .text._ZN3cub18CUB_300001_SM_10006detail4scan16DeviceScanKernelINS2_10policy_hubIiiijN4cuda3std3__44plusIvEEE10Policy1000EPiSC_NS0_13ScanTileStateIiLb1EEES9_NS0_8NullTypeEjiLb0ESF_EEvT0_T1_T2_iT3_T4_T5_ --------------------------
	.section	.text._ZN3cub18CUB_300001_SM_10006detail4scan16DeviceScanKernelINS2_10policy_hubIiiijN4cuda3std3__44plusIvEEE10Policy1000EPiSC_NS0_13ScanTileStateIiLb1EEES9_NS0_8NullTypeEjiLb0ESF_EEvT0_T1_T2_iT3_T4_T5_,"ax",@progbits
	.align	128
        .global         _ZN3cub18CUB_300001_SM_10006detail4scan16DeviceScanKernelINS2_10policy_hubIiiijN4cuda3std3__44plusIvEEE10Policy1000EPiSC_NS0_13ScanTileStateIiLb1EEES9_NS0_8NullTypeEjiLb0ESF_EEvT0_T1_T2_iT3_T4_T5_
        .type           _ZN3cub18CUB_300001_SM_10006detail4scan16DeviceScanKernelINS2_10policy_hubIiiijN4cuda3std3__44plusIvEEE10Policy1000EPiSC_NS0_13ScanTileStateIiLb1EEES9_NS0_8NullTypeEjiLb0ESF_EEvT0_T1_T2_iT3_T4_T5_,@function
        .size           _ZN3cub18CUB_300001_SM_10006detail4scan16DeviceScanKernelINS2_10policy_hubIiiijN4cuda3std3__44plusIvEEE10Policy1000EPiSC_NS0_13ScanTileStateIiLb1EEES9_NS0_8NullTypeEjiLb0ESF_EEvT0_T1_T2_iT3_T4_T5_,(.L_x_95 - _ZN3cub18CUB_300001_SM_10006detail4scan16DeviceScanKernelINS2_10policy_hubIiiijN4cuda3std3__44plusIvEEE10Policy1000EPiSC_NS0_13ScanTileStateIiLb1EEES9_NS0_8NullTypeEjiLb0ESF_EEvT0_T1_T2_iT3_T4_T5_)
        .other          _ZN3cub18CUB_300001_SM_10006detail4scan16DeviceScanKernelINS2_10policy_hubIiiijN4cuda3std3__44plusIvEEE10Policy1000EPiSC_NS0_13ScanTileStateIiLb1EEES9_NS0_8NullTypeEjiLb0ESF_EEvT0_T1_T2_iT3_T4_T5_,@"STO_CUDA_ENTRY STV_DEFAULT"
_ZN3cub18CUB_300001_SM_10006detail4scan16DeviceScanKernelINS2_10policy_hubIiiijN4cuda3std3__44plusIvEEE10Policy1000EPiSC_NS0_13ScanTileStateIiLb1EEES9_NS0_8NullTypeEjiLb0ESF_EEvT0_T1_T2_iT3_T4_T5_:
.text._ZN3cub18CUB_300001_SM_10006detail4scan16DeviceScanKernelINS2_10policy_hubIiiijN4cuda3std3__44plusIvEEE10Policy1000EPiSC_NS0_13ScanTileStateIiLb1EEES9_NS0_8NullTypeEjiLb0ESF_EEvT0_T1_T2_iT3_T4_T5_:
[----:B------:R-:W-:Y:S08]  /*0000*/  LDC R1, c[0x0][0x37c] ;  /* 0x0000df00ff017b82 */ /* 0x000ff00000000800 */
[----:B------:R-:W0:Y:S01]  /*0010*/  S2UR UR4, SR_CTAID.X ;  /* 0x00000000000479c3 */ /* 0x000e220000002500 */
[----:B------:R-:W1:Y:S01]  /*0020*/  LDCU UR5, c[0x0][0x3a0] ;  /* 0x00007400ff0577ac */ /* 0x000e620008000800 */
[----:B------:R-:W2:Y:S06]  /*0030*/  LDCU.64 UR8, c[0x0][0x358] ;  /* 0x00006b00ff0877ac */ /* 0x000eac0008000a00 */
[----:B------:R-:W0:Y:S02]  /*0040*/  LDC R39, c[0x0][0x398] ;  /* 0x0000e600ff277b82 */ /* 0x000e240000000800 */
[----:B0-----:R-:W-:-:S04]  /*0050*/  VIADD R39, R39, UR4 ;  /* 0x0000000427277c36 */ /* 0x001fc80008000000 */
[----:B------:R-:W-:-:S05]  /*0060*/  IMAD R5, R39, 0x2100, RZ ;  /* 0x0000210027057824 */ /* 0x000fca00078e02ff */
[----:B-1----:R-:W-:-:S04]  /*0070*/  IADD3 R0, PT, PT, -R5, UR5, RZ ;  /* 0x0000000505007c10 */ /* 0x002fc8000fffe1ff */
[----:B------:R-:W-:-:S13]  /*0080*/  ISETP.GE.U32.AND P0, PT, R0, 0x2101, PT ;  /* 0x000021010000780c */ /* 0x000fda0003f06070 */
[----:B--2---:R-:W-:Y:S05]  /*0090*/  @!P0 BRA `(.L_x_0) ;  /* 0x0000001c00888947 */ /* 0x004fea0003800000 */
[----:B------:R-:W0:Y:S01]  /*00a0*/  S2R R50, SR_TID.X ;  /* 0x0000000000327919 */ /* 0x000e220000002100 */
[----:B------:R-:W1:Y:S01]  /*00b0*/  LDCU.64 UR4, c[0x0][0x380] ;  /* 0x00007000ff0477ac */ /* 0x000e620008000a00 */
[C---:B0-----:R-:W-:Y:S02]  /*00c0*/  LOP3.LUT R0, R50.reuse, 0x1f, RZ, 0xc0, !PT ;  /* 0x0000001f32007812 */ /* 0x041fe400078ec0ff */
[----:B------:R-:W-:-:S05]  /*00d0*/  LOP3.LUT R3, R50, 0x3e0, RZ, 0xc0, !PT ;  /* 0x000003e032037812 */ /* 0x000fca00078ec0ff */
[----:B------:R-:W-:-:S05]  /*00e0*/  IMAD R0, R3, 0x16, R0 ;  /* 0x0000001603007824 */ /* 0x000fca00078e0200 */
[----:B------:R-:W-:-:S05]  /*00f0*/  IADD3 R0, P0, PT, R5, R0, RZ ;  /* 0x0000000005007210 */ /* 0x000fca0007f1e0ff */
[----:B------:R-:W-:Y:S02]  /*0100*/  IMAD.X R45, RZ, RZ, RZ, P0 ;  /* 0x000000ffff2d7224 */ /* 0x000fe400000e06ff */
[----:B------:R-:W-:-:S03]  /*0110*/  IMAD.SHL.U32 R46, R0, 0x4, RZ ;  /* 0x00000004002e7824 */ /* 0x000fc600078e00ff */
[----:B------:R-:W-:Y:S02]  /*0120*/  SHF.L.U64.HI R45, R0, 0x2, R45 ;  /* 0x00000002002d7819 */ /* 0x000fe4000001022d */
[----:B-1----:R-:W-:-:S04]  /*0130*/  IADD3 R2, P0, PT, R46, UR4, RZ ;  /* 0x000000042e027c10 */ /* 0x002fc8000ff1e0ff */
[----:B------:R-:W-:-:S05]  /*0140*/  IADD3.X R3, PT, PT, R45, UR5, RZ, P0, !PT ;  /* 0x000000052d037c10 */ /* 0x000fca00087fe4ff */
[----:B------:R-:W2:Y:S04]  /*0150*/  LDG.E R5, desc[UR8][R2.64] ;  /* 0x0000000802057981 */ /* 0x000ea8000c1e1900 */
[----:B------:R-:W3:Y:S04]  /*0160*/  LDG.E R7, desc[UR8][R2.64+0x80] ;  /* 0x0000800802077981 */ /* 0x000ee8000c1e1900 */
[----:B------:R-:W4:Y:S04]  /*0170*/  LDG.E R9, desc[UR8][R2.64+0x100] ;  /* 0x0001000802097981 */ /* 0x000f28000c1e1900 */
[----:B------:R-:W5:Y:S04]  /*0180*/  LDG.E R11, desc[UR8][R2.64+0x180] ;  /* 0x00018008020b7981 */ /* 0x000f68000c1e1900 */
        /* <DEDUP_REMOVED lines=17> */
[----:B------:R-:W5:Y:S01]  /*02a0*/  LDG.E R4, desc[UR8][R2.64+0xa80] ;  /* 0x000a800802047981 */ /* 0x000f62000c1e1900 */
[----:B------:R-:W0:Y:S01]  /*02b0*/  S2UR UR5, SR_CgaCtaId ;  /* 0x00000000000579c3 */ /* 0x000e220000008800 */
[----:B------:R-:W-:Y:S01]  /*02c0*/  SHF.R.U32.HI R16, RZ, 0x5, R50 ;  /* 0x00000005ff107819 */ /* 0x000fe20000011632 */
[----:B------:R-:W-:Y:S01]  /*02d0*/  UMOV UR4, 0x400 ;  /* 0x0000040000047882 */ /* 0x000fe20000000000 */
[----:B------:R-:W1:Y:S01]  /*02e0*/  S2R R48, SR_LANEID ;  /* 0x0000000000307919 */ /* 0x000e620000000000 */
[----:B------:R-:W-:Y:S01]  /*02f0*/  ISETP.NE.AND P0, PT, R39, RZ, PT ;  /* 0x000000ff2700720c */ /* 0x000fe20003f05270 */
[----:B------:R-:W-:Y:S01]  /*0300*/  BSSY.RECONVERGENT B0, `(.L_x_1) ;  /* 0x0000168000007945 */ /* 0x000fe20003800200 */
[----:B0-----:R-:W-:Y:S01]  /*0310*/  ULEA UR4, UR5, UR4, 0x18 ;  /* 0x0000000405047291 */ /* 0x001fe2000f8ec0ff */
[----:B-1----:R-:W-:-:S05]  /*0320*/  IMAD R38, R16, 0x2c0, R48 ;  /* 0x000002c010267824 */ /* 0x002fca00078e0230 */
[----:B------:R-:W-:-:S05]  /*0330*/  LEA R38, R38, UR4, 0x2 ;  /* 0x0000000426267c11 */ /* 0x000fca000f8e10ff */
[----:B------:R-:W-:Y:S01]  /*0340*/  IMAD R0, R48, 0x54, R38 ;  /* 0x0000005430007824 */ /* 0x000fe200078e0226 */
[----:B--2---:R0:W-:Y:S04]  /*0350*/  STS [R38], R5 ;  /* 0x0000000526007388 */ /* 0x0041e80000000800 */
[----:B---3--:R0:W-:Y:S04]  /*0360*/  STS [R38+0x80], R7 ;  /* 0x0000800726007388 */ /* 0x0081e80000000800 */
[----:B----4-:R0:W-:Y:S04]  /*0370*/  STS [R38+0x100], R9 ;  /* 0x0001000926007388 */ /* 0x0101e80000000800 */
[----:B-----5:R0:W-:Y:S04]  /*0380*/  STS [R38+0x180], R11 ;  /* 0x0001800b26007388 */ /* 0x0201e80000000800 */
[----:B------:R0:W-:Y:S04]  /*0390*/  STS [R38+0x200], R13 ;  /* 0x0002000d26007388 */ /* 0x0001e80000000800 */
        /* <DEDUP_REMOVED lines=16> */
[----:B------:R0:W-:Y:S01]  /*04a0*/  STS [R38+0xa80], R4 ;  /* 0x000a800426007388 */ /* 0x0001e20000000800 */
[----:B------:R-:W-:-:S03]  /*04b0*/  NOP ;  /* 0x0000000000007918 */ /* 0x000fc60000000000 */
[----:B------:R0:W1:Y:S04]  /*04c0*/  LDS.64 R36, [R0] ;  /* 0x0000000000247984 */ /* 0x0000680000000a00 */
[----:B------:R0:W2:Y:S04]  /*04d0*/  LDS.64 R34, [R0+0x8] ;  /* 0x0000080000227984 */ /* 0x0000a80000000a00 */
[----:B------:R0:W3:Y:S04]  /*04e0*/  LDS.64 R32, [R0+0x10] ;  /* 0x0000100000207984 */ /* 0x0000e80000000a00 */
[----:B------:R0:W4:Y:S04]  /*04f0*/  LDS.64 R18, [R0+0x18] ;  /* 0x0000180000127984 */ /* 0x0001280000000a00 */
[----:B------:R0:W0:Y:S04]  /*0500*/  LDS.64 R14, [R0+0x20] ;  /* 0x00002000000e7984 */ /* 0x0000280000000a00 */
[----:B------:R0:W0:Y:S04]  /*0510*/  LDS.64 R12, [R0+0x28] ;  /* 0x00002800000c7984 */ /* 0x0000280000000a00 */
[----:B------:R0:W0:Y:S04]  /*0520*/  LDS.64 R10, [R0+0x30] ;  /* 0x00003000000a7984 */ /* 0x0000280000000a00 */
[----:B------:R0:W0:Y:S04]  /*0530*/  LDS.64 R8, [R0+0x38] ;  /* 0x0000380000087984 */ /* 0x0000280000000a00 */
[----:B------:R0:W0:Y:S04]  /*0540*/  LDS.64 R6, [R0+0x40] ;  /* 0x0000400000067984 */ /* 0x0000280000000a00 */
[----:B------:R0:W0:Y:S04]  /*0550*/  LDS.64 R4, [R0+0x48] ;  /* 0x0000480000047984 */ /* 0x0000280000000a00 */
[----:B------:R0:W0:Y:S01]  /*0560*/  LDS.64 R2, [R0+0x50] ;  /* 0x0000500000027984 */ /* 0x0000220000000a00 */
[----:B------:R-:W-:Y:S06]  /*0570*/  BAR.SYNC.DEFER_BLOCKING 0x0 ;  /* 0x0000000000007b1d */ /* 0x000fec0000010000 */
[----:B-1----:R-:W-:Y:S05]  /*0580*/  @P0 BRA `(.L_x_2) ;  /* 0x00000004001c0947 */ /* 0x002fea0003800000 */
[----:B0-2---:R-:W-:Y:S02]  /*0590*/  IADD3 R17, PT, PT, R34, R37, R36 ;  /* 0x0000002522117210 */ /* 0x005fe40007ffe024 */
[----:B------:R-:W-:Y:S02]  /*05a0*/  ISETP.NE.AND P1, PT, R48, 0x1f, PT ;  /* 0x0000001f3000780c */ /* 0x000fe40003f25270 */
[----:B---3--:R-:W-:Y:S02]  /*05b0*/  IADD3 R17, PT, PT, R32, R35, R17 ;  /* 0x0000002320117210 */ /* 0x008fe40007ffe011 */
[----:B------:R-:W-:Y:S02]  /*05c0*/  ISETP.GE.U32.AND P2, PT, R50, 0x20, PT ;  /* 0x000000203200780c */ /* 0x000fe40003f46070 */
[----:B----4-:R-:W-:Y:S02]  /*05d0*/  IADD3 R17, PT, PT, R18, R33, R17 ;  /* 0x0000002112117210 */ /* 0x010fe40007ffe011 */
[----:B------:R-:W-:-:S02]  /*05e0*/  ISETP.NE.AND P3, PT, R48, RZ, PT ;  /* 0x000000ff3000720c */ /* 0x000fc40003f65270 */
[----:B------:R-:W-:-:S03]  /*05f0*/  IADD3 R17, PT, PT, R14, R19, R17 ;  /* 0x000000130e117210 */ /* 0x000fc60007ffe011 */
[----:B------:R-:W-:Y:S02]  /*0600*/  @!P1 LEA R41, R16, UR4, 0x2 ;  /* 0x0000000410299c11 */ /* 0x000fe4000f8e10ff */
[----:B------:R-:W-:-:S04]  /*0610*/  IADD3 R17, PT, PT, R12, R15, R17 ;  /* 0x0000000f0c117210 */ /* 0x000fc80007ffe011 */
[----:B------:R-:W-:-:S04]  /*0620*/  IADD3 R17, PT, PT, R10, R13, R17 ;  /* 0x0000000d0a117210 */ /* 0x000fc80007ffe011 */
[----:B------:R-:W-:-:S04]  /*0630*/  IADD3 R17, PT, PT, R8, R11, R17 ;  /* 0x0000000b08117210 */ /* 0x000fc80007ffe011 */
[----:B------:R-:W-:-:S04]  /*0640*/  IADD3 R17, PT, PT, R6, R9, R17 ;  /* 0x0000000906117210 */ /* 0x000fc80007ffe011 */
[----:B------:R-:W-:-:S04]  /*0650*/  IADD3 R17, PT, PT, R4, R7, R17 ;  /* 0x0000000704117210 */ /* 0x000fc80007ffe011 */
[----:B------:R-:W-:-:S05]  /*0660*/  IADD3 R20, PT, PT, R2, R5, R17 ;  /* 0x0000000502147210 */ /* 0x000fca0007ffe011 */
[----:B------:R-:W-:-:S05]  /*0670*/  IMAD.IADD R17, R3, 0x1, R20 ;  /* 0x0000000103117824 */ /* 0x000fca00078e0214 */
[----:B------:R-:W0:Y:S02]  /*0680*/  SHFL.UP P0, R20, R17, 0x1, RZ ;  /* 0x0420000011147989 */ /* 0x000e2400000000ff */
[----:B0-----:R-:W-:-:S05]  /*0690*/  @P0 IMAD.IADD R20, R17, 0x1, R20 ;  /* 0x0000000111140824 */ /* 0x001fca00078e0214 */
[----:B------:R-:W0:Y:S02]  /*06a0*/  SHFL.UP P0, R25, R20, 0x2, RZ ;  /* 0x0440000014197989 */ /* 0x000e2400000000ff */
[----:B0-----:R-:W-:-:S05]  /*06b0*/  @P0 IMAD.IADD R25, R20, 0x1, R25 ;  /* 0x0000000114190824 */ /* 0x001fca00078e0219 */
[----:B------:R-:W0:Y:S02]  /*06c0*/  SHFL.UP P0, R28, R25, 0x4, RZ ;  /* 0x04800000191c7989 */ /* 0x000e2400000000ff */
[----:B0-----:R-:W-:-:S05]  /*06d0*/  @P0 IMAD.IADD R28, R25, 0x1, R28 ;  /* 0x00000001191c0824 */ /* 0x001fca00078e021c */
[----:B------:R-:W0:Y:S02]  /*06e0*/  SHFL.UP P0, R39, R28, 0x8, RZ ;  /* 0x050000001c277989 */ /* 0x000e2400000000ff */
[----:B0-----:R-:W-:-:S05]  /*06f0*/  @P0 IMAD.IADD R39, R28, 0x1, R39 ;  /* 0x000000011c270824 */ /* 0x001fca00078e0227 */
[----:B------:R-:W0:Y:S02]  /*0700*/  SHFL.UP P0, R40, R39, 0x10, RZ ;  /* 0x0600000027287989 */ /* 0x000e2400000000ff */
[----:B0-----:R-:W-:Y:S01]  /*0710*/  @P0 IMAD.IADD R40, R39, 0x1, R40 ;  /* 0x0000000127280824 */ /* 0x001fe200078e0228 */
[----:B------:R-:W-:-:S04]  /*0720*/  ISETP.NE.AND P0, PT, R16, 0x2, PT ;  /* 0x000000021000780c */ /* 0x000fc80003f05270 */
[----:B------:R-:W-:Y:S01]  /*0730*/  @!P1 STS [R41+0x10], R40 ;  /* 0x0000102829009388 */ /* 0x000fe20000000800 */
[----:B------:R-:W-:Y:S01]  /*0740*/  BAR.SYNC.DEFER_BLOCKING 0x0 ;  /* 0x0000000000007b1d */ /* 0x000fe20000010000 */
[----:B------:R-:W-:-:S05]  /*0750*/  ISETP.NE.AND P1, PT, R16, 0x9, PT ;  /* 0x000000091000780c */ /* 0x000fca0003f25270 */
[----:B------:R-:W0:Y:S04]  /*0760*/  LDS.128 R20, [UR4+0x10] ;  /* 0x00001004ff147984 */ /* 0x000e280008000c00 */
[----:B------:R-:W1:Y:S04]  /*0770*/  LDS.128 R24, [UR4+0x20] ;  /* 0x00002004ff187984 */ /* 0x000e680008000c00 */
[----:B------:R-:W2:Y:S01]  /*0780*/  LDS.128 R28, [UR4+0x30] ;  /* 0x00003004ff1c7984 */ /* 0x000ea20008000c00 */
[----:B0-----:R-:W-:-:S04]  /*0790*/  IMAD.IADD R21, R20, 0x1, R21 ;  /* 0x0000000114157824 */ /* 0x001fc800078e0215 */
[----:B------:R-:W-:Y:S01]  /*07a0*/  IMAD.IADD R22, R22, 0x1, R21 ;  /* 0x0000000116167824 */ /* 0x000fe200078e0215 */
[----:B------:R-:W-:Y:S01]  /*07b0*/  SEL R20, R21, R20, !P0 ;  /* 0x0000001415147207 */ /* 0x000fe20004000000 */
[----:B------:R-:W-:Y:S01]  /*07c0*/  IMAD.IADD R21, R40, 0x1, -R17 ;  /* 0x0000000128157824 */ /* 0x000fe200078e0a11 */
[----:B------:R-:W-:Y:S01]  /*07d0*/  ISETP.NE.AND P0, PT, R16, 0x3, PT ;  /* 0x000000031000780c */ /* 0x000fe20003f05270 */
[----:B------:R-:W-:-:S03]  /*07e0*/  IMAD.IADD R23, R23, 0x1, R22 ;  /* 0x0000000117177824 */ /* 0x000fc600078e0216 */
[----:B------:R-:W-:Y:S01]  /*07f0*/  SEL R20, R22, R20, !P0 ;  /* 0x0000001416147207 */ /* 0x000fe20004000000 */
[----:B-1----:R-:W-:Y:S01]  /*0800*/  IMAD.IADD R24, R23, 0x1, R24 ;  /* 0x0000000117187824 */ /* 0x002fe200078e0218 */
[C---:B------:R-:W-:Y:S02]  /*0810*/  ISETP.NE.AND P0, PT, R16.reuse, 0x4, PT ;  /* 0x000000041000780c */ /* 0x040fe40003f05270 */
[----:B------:R-:W-:Y:S01]  /*0820*/  SEL R17, R21, RZ, P3 ;  /* 0x000000ff15117207 */ /* 0x000fe20001800000 */
[----:B------:R-:W-:Y:S01]  /*0830*/  IMAD.IADD R25, R25, 0x1, R24 ;  /* 0x0000000119197824 */ /* 0x000fe200078e0218 */
[----:B------:R-:W-:Y:S02]  /*0840*/  SEL R20, R23, R20, !P0 ;  /* 0x0000001417147207 */ /* 0x000fe40004000000 */
[----:B------:R-:W-:Y:S01]  /*0850*/  ISETP.NE.AND P0, PT, R16, 0x5, PT ;  /* 0x000000051000780c */ /* 0x000fe20003f05270 */
[----:B------:R-:W-:-:S03]  /*0860*/  IMAD.IADD R26, R26, 0x1, R25 ;  /* 0x000000011a1a7824 */ /* 0x000fc600078e0219 */
[----:B------:R-:W-:Y:S01]  /*0870*/  SEL R20, R24, R20, !P0 ;  /* 0x0000001418147207 */ /* 0x000fe20004000000 */
[----:B------:R-:W-:Y:S01]  /*0880*/  IMAD.IADD R27, R27, 0x1, R26 ;  /* 0x000000011b1b7824 */ /* 0x000fe200078e021a */
[----:B------:R-:W-:-:S03]  /*0890*/  ISETP.NE.AND P0, PT, R16, 0x6, PT ;  /* 0x000000061000780c */ /* 0x000fc60003f05270 */
[----:B--2---:R-:W-:Y:S01]  /*08a0*/  IMAD.IADD R28, R27, 0x1, R28 ;  /* 0x000000011b1c7824 */ /* 0x004fe200078e021c */
[----:B------:R-:W-:Y:S02]  /*08b0*/  SEL R20, R25, R20, !P0 ;  /* 0x0000001419147207 */ /* 0x000fe40004000000 */
[----:B------:R-:W-:Y:S01]  /*08c0*/  ISETP.NE.AND P0, PT, R16, 0x7, PT ;  /* 0x000000071000780c */ /* 0x000fe20003f05270 */
[----:B------:R-:W-:-:S03]  /*08d0*/  IMAD.IADD R29, R29, 0x1, R28 ;  /* 0x000000011d1d7824 */ /* 0x000fc600078e021c */
[----:B------:R-:W-:Y:S01]  /*08e0*/  SEL R20, R26, R20, !P0 ;  /* 0x000000141a147207 */ /* 0x000fe20004000000 */
[----:B------:R-:W-:Y:S01]  /*08f0*/  IMAD.IADD R30, R30, 0x1, R29 ;  /* 0x000000011e1e7824 */ /* 0x000fe200078e021d */
[----:B------:R-:W-:-:S03]  /*0900*/  ISETP.NE.AND P0, PT, R16, 0x8, PT ;  /* 0x000000081000780c */ /* 0x000fc60003f05270 */
[----:B------:R-:W-:Y:S01]  /*0910*/  IMAD.IADD R31, R31, 0x1, R30 ;  /* 0x000000011f1f7824 */ /* 0x000fe200078e021e */
[----:B------:R-:W-:Y:S02]  /*0920*/  SEL R20, R27, R20, !P0 ;  /* 0x000000141b147207 */ /* 0x000fe40004000000 */
[----:B------:R-:W-:Y:S02]  /*0930*/  ISETP.NE.AND P0, PT, R16, 0xa, PT ;  /* 0x0000000a1000780c */ /* 0x000fe40003f05270 */
[----:B------:R-:W-:Y:S02]  /*0940*/  SEL R20, R28, R20, !P1 ;  /* 0x000000141c147207 */ /* 0x000fe40004800000 */
[----:B------:R-:W-:Y:S02]  /*0950*/  ISETP.NE.AND P1, PT, R16, 0xb, PT ;  /* 0x0000000b1000780c */ /* 0x000fe40003f25270 */
[----:B------:R-:W-:Y:S02]  /*0960*/  SEL R20, R29, R20, !P0 ;  /* 0x000000141d147207 */ /* 0x000fe40004000000 */
[----:B------:R-:W-:-:S02]  /*0970*/  ISETP.NE.AND P0, PT, R50, RZ, PT ;  /* 0x000000ff3200720c */ /* 0x000fc40003f05270 */
[----:B------:R-:W-:-:S05]  /*0980*/  SEL R20, R30, R20, !P1 ;  /* 0x000000141e147207 */ /* 0x000fca0004800000 */
[----:B------:R-:W-:-:S06]  /*0990*/  @P2 IMAD.IADD R21, R20, 0x1, R17 ;  /* 0x0000000114152824 */ /* 0x000fcc00078e0211 */
[----:B------:R-:W-:Y:S05]  /*09a0*/  @P0 BRA `(.L_x_3) ;  /* 0x0000000c00f40947 */ /* 0x000fea0003800000 */
[----:B------:R-:W0:Y:S01]  /*09b0*/  LDC.64 R16, c[0x0][0x390] ;  /* 0x0000e400ff107b82 */ /* 0x000e220000000a00 */
[----:B------:R-:W-:Y:S02]  /*09c0*/  IMAD.MOV.U32 R30, RZ, RZ, 0x65 ;  /* 0x00000065ff1e7424 */ /* 0x000fe400078e00ff */
[----:B------:R-:W-:-:S03]  /*09d0*/  IMAD.MOV.U32 R21, RZ, RZ, RZ ;  /* 0x000000ffff157224 */ /* 0x000fc600078e00ff */
[----:B0-----:R0:W-:Y:S01]  /*09e0*/  ST.E.64.STRONG.GPU desc[UR8][R16.64+0x100], R30 ;  /* 0x0001001e10007985 */ /* 0x0011e2000c10fb08 */
[----:B------:R-:W-:Y:S05]  /*09f0*/  BRA `(.L_x_3) ;  /* 0x0000000c00e07947 */ /* 0x000fea0003800000 */
.L_x_2:
[----:B0-2---:R-:W-:Y:S02]  /*0a00*/  IADD3 R17, PT, PT, R34, R37, R36 ;  /* 0x0000002522117210 */ /* 0x005fe40007ffe024 */
[----:B------:R-:W-:Y:S02]  /*0a10*/  ISETP.NE.AND P1, PT, R48, 0x1f, PT ;  /* 0x0000001f3000780c */ /* 0x000fe40003f25270 */
[----:B---3--:R-:W-:Y:S02]  /*0a20*/  IADD3 R17, PT, PT, R32, R35, R17 ;  /* 0x0000002320117210 */ /* 0x008fe40007ffe011 */
[----:B------:R-:W-:Y:S02]  /*0a30*/  ISETP.NE.AND P2, PT, R48, RZ, PT ;  /* 0x000000ff3000720c */ /* 0x000fe40003f45270 */
[----:B----4-:R-:W-:-:S04]  /*0a40*/  IADD3 R17, PT, PT, R18, R33, R17 ;  /* 0x0000002112117210 */ /* 0x010fc80007ffe011 */
        /* <DEDUP_REMOVED lines=19> */
[----:B------:R-:W-:-:S03]  /*0b80*/  ISETP.NE.AND P0, PT, R16, 0x2, PT ;  /* 0x000000021000780c */ /* 0x000fc60003f05270 */
[----:B------:R-:W-:Y:S01]  /*0b90*/  IMAD.IADD R17, R40, 0x1, -R17 ;  /* 0x0000000128117824 */ /* 0x000fe200078e0a11 */
        /* <DEDUP_REMOVED lines=8> */
[----:B------:R-:W-:Y:S02]  /*0c20*/  SEL R20, R21, R20, !P0 ;  /* 0x0000001415147207 */ /* 0x000fe40004000000 */
[----:B------:R-:W-:Y:S01]  /*0c30*/  ISETP.NE.AND P0, PT, R16, 0x3, PT ;  /* 0x000000031000780c */ /* 0x000fe20003f05270 */
[----:B------:R-:W-:Y:S01]  /*0c40*/  IMAD.IADD R23, R23, 0x1, R22 ;  /* 0x0000000117177824 */ /* 0x000fe200078e0216 */
[----:B------:R-:W-:Y:S02]  /*0c50*/  SEL R21, R17, RZ, P2 ;  /* 0x000000ff11157207 */ /* 0x000fe40001000000 */
[----:B------:R-:W-:Y:S01]  /*0c60*/  SEL R20, R22, R20, !P0 ;  /* 0x0000001416147207 */ /* 0x000fe20004000000 */
[----:B-1----:R-:W-:Y:S01]  /*0c70*/  IMAD.IADD R24, R23, 0x1, R24 ;  /* 0x0000000117187824 */ /* 0x002fe200078e0218 */
[----:B------:R-:W-:-:S03]  /*0c80*/  ISETP.NE.AND P0, PT, R16, 0x4, PT ;  /* 0x000000041000780c */ /* 0x000fc60003f05270 */
        /* <DEDUP_REMOVED lines=20> */
[----:B------:R-:W-:-:S02]  /*0dd0*/  ISETP.GT.U32.AND P0, PT, R50, 0x1f, PT ;  /* 0x0000001f3200780c */ /* 0x000fc40003f04070 */
[----:B------:R-:W-:Y:S02]  /*0de0*/  SEL R20, R30, R20, !P1 ;  /* 0x000000141e147207 */ /* 0x000fe40004800000 */
[----:B------:R-:W-:-:S03]  /*0df0*/  ISETP.GE.U32.AND P1, PT, R50, 0x20, PT ;  /* 0x000000203200780c */ /* 0x000fc60003f26070 */
[----:B------:R-:W-:-:S05]  /*0e00*/  IMAD.IADD R20, R20, 0x1, R21 ;  /* 0x0000000114147824 */ /* 0x000fca00078e0215 */
[----:B------:R-:W-:Y:S01]  /*0e10*/  SEL R47, R17, R20, !P1 ;  /* 0x00000014112f7207 */ /* 0x000fe20004800000 */
[----:B------:R-:W-:Y:S06]  /*0e20*/  @P0 BRA `(.L_x_4) ;  /* 0x0000000800b00947 */ /* 0x000fec0003800000 */
[----:B------:R-:W0:Y:S01]  /*0e30*/  LDC.64 R16, c[0x0][0x390] ;  /* 0x0000e400ff107b82 */ /* 0x000e220000000a00 */
[----:B------:R-:W-:Y:S02]  /*0e40*/  ISETP.NE.AND P1, PT, R50, RZ, PT ;  /* 0x000000ff3200720c */ /* 0x000fe40003f25270 */
[----:B------:R-:W-:-:S05]  /*0e50*/  LOP3.LUT R20, RZ, R50, RZ, 0x33, !PT ;  /* 0x00000032ff147212 */ /* 0x000fca00078e33ff */
[----:B------:R-:W-:-:S06]  /*0e60*/  IMAD.IADD R23, R39, 0x1, R20 ;  /* 0x0000000127177824 */ /* 0x000fcc00078e0214 */
[----:B------:R-:W-:Y:S01]  /*0e70*/  @!P1 IMAD.MOV.U32 R30, RZ, RZ, 0x64 ;  /* 0x00000064ff1e9424 */ /* 0x000fe200078e00ff */
[----:B------:R1:W-:Y:S01]  /*0e80*/  @!P1 STS [UR4+0xc], R31 ;  /* 0x00000c1fff009988 */ /* 0x0003e20008000804 */
[----:B0-----:R-:W-:-:S04]  /*0e90*/  IMAD.WIDE R26, R39, 0x8, R16 ;  /* 0x00000008271a7825 */ /* 0x001fc800078e0210 */
[----:B------:R-:W-:Y:S01]  /*0ea0*/  IMAD.WIDE R16, R23, 0x8, R16 ;  /* 0x0000000817107825 */ /* 0x000fe200078e0210 */
[----:B------:R1:W-:Y:S01]  /*0eb0*/  @!P1 ST.E.64.STRONG.GPU desc[UR8][R26.64+0x100], R30 ;  /* 0x0001001e1a009985 */ /* 0x0003e2000c10fb08 */
[----:B------:R-:W-:Y:S05]  /*0ec0*/  NANOSLEEP 0x33e ;  /* 0x0000033e0000795d */ /* 0x000fea0003800000 */
[----:B------:R-:W2:Y:S01]  /*0ed0*/  LD.E.64.STRONG.GPU R28, desc[UR8][R16.64+0x100] ;  /* 0x00010008101c7980 */ /* 0x000ea2000c10fb00 */
[----:B------:R-:W-:Y:S01]  /*0ee0*/  UMOV UR5, 0xffffffff ;  /* 0xffffffff00057882 */ /* 0x000fe20000000000 */
[----:B--2---:R-:W-:Y:S02]  /*0ef0*/  ISETP.NE.AND P0, PT, R28, 0x63, PT ;  /* 0x000000631c00780c */ /* 0x004fe40003f05270 */
[----:B-1----:R-:W-:Y:S11]  /*0f00*/  BRA.DIV UR5, `(.L_x_5) ;  /* 0x0000003605487947 */ /* 0x002ff6000b800000 */
[----:B------:R-:W-:-:S13]  /*0f10*/  VOTE.ANY P0, !P0 ;  /* 0x0000000000ff7806 */ /* 0x000fda0004000100 */
.L_x_34:
[----:B------:R-:W-:Y:S05]  /*0f20*/  @!P0 BRA `(.L_x_6) ;  /* 0x0000000000748947 */ /* 0x000fea0003800000 */
[----:B------:R-:W-:-:S07]  /*0f30*/  IMAD.MOV.U32 R22, RZ, RZ, 0x3b8 ;  /* 0x000003b8ff167424 */ /* 0x000fce00078e00ff */
.L_x_8:
[----:B------:R-:W-:Y:S02]  /*0f40*/  VIADD R24, R22, 0x1 ;  /* 0x0000000116187836 */ /* 0x000fe40000000000 */
[----:B------:R-:W-:Y:S02]  /*0f50*/  IMAD R39, R39, 0x41a7, RZ ;  /* 0x000041a727277824 */ /* 0x000fe400078e02ff */
[----:B------:R-:W0:Y:S01]  /*0f60*/  I2F.U32.RP R25, R24 ;  /* 0x0000001800197306 */ /* 0x000e220000209000 */
[----:B------:R-:W-:Y:S01]  /*0f70*/  IMAD.MOV R29, RZ, RZ, -R24 ;  /* 0x000000ffff1d7224 */ /* 0x000fe200078e0a18 */
[----:B------:R-:W-:Y:S02]  /*0f80*/  ISETP.NE.U32.AND P2, PT, R24, RZ, PT ;  /* 0x000000ff1800720c */ /* 0x000fe40003f45070 */
[----:B------:R-:W-:-:S04]  /*0f90*/  LOP3.LUT R39, R39, 0x7fffffff, RZ, 0xc0, !PT ;  /* 0x7fffffff27277812 */ /* 0x000fc800078ec0ff */
[----:B0-----:R-:W0:Y:S02]  /*0fa0*/  MUFU.RCP R25, R25 ;  /* 0x0000001900197308 */ /* 0x001e240000001000 */
[----:B0-----:R-:W-:-:S06]  /*0fb0*/  VIADD R20, R25, 0xffffffe ;  /* 0x0ffffffe19147836 */ /* 0x001fcc0000000000 */
[----:B------:R0:W1:Y:S02]  /*0fc0*/  F2I.FTZ.U32.TRUNC.NTZ R21, R20 ;  /* 0x0000001400157305 */ /* 0x000064000021f000 */
[----:B0-----:R-:W-:Y:S02]  /*0fd0*/  IMAD.MOV.U32 R20, RZ, RZ, RZ ;  /* 0x000000ffff147224 */ /* 0x001fe400078e00ff */
[----:B-1----:R-:W-:-:S04]  /*0fe0*/  IMAD R29, R29, R21, RZ ;  /* 0x000000151d1d7224 */ /* 0x002fc800078e02ff */
[----:B------:R-:W-:-:S06]  /*0ff0*/  IMAD.HI.U32 R28, R21, R29, R20 ;  /* 0x0000001d151c7227 */ /* 0x000fcc00078e0014 */
[----:B------:R-:W-:-:S04]  /*1000*/  IMAD.HI.U32 R28, R28, R39, RZ ;  /* 0x000000271c1c7227 */ /* 0x000fc800078e00ff */
[----:B------:R-:W-:-:S04]  /*1010*/  IMAD.MOV R28, RZ, RZ, -R28 ;  /* 0x000000ffff1c7224 */ /* 0x000fc800078e0a1c */
[----:B------:R-:W-:-:S05]  /*1020*/  IMAD R21, R24, R28, R39 ;  /* 0x0000001c18157224 */ /* 0x000fca00078e0227 */
[----:B------:R-:W-:-:S13]  /*1030*/  ISETP.GE.U32.AND P0, PT, R21, R24, PT ;  /* 0x000000181500720c */ /* 0x000fda0003f06070 */
[----:B------:R-:W-:-:S05]  /*1040*/  @P0 IMAD.IADD R21, R21, 0x1, -R24 ;  /* 0x0000000115150824 */ /* 0x000fca00078e0a18 */
[----:B------:R-:W-:-:S13]  /*1050*/  ISETP.GE.U32.AND P0, PT, R21, R24, PT ;  /* 0x000000181500720c */ /* 0x000fda0003f06070 */
[----:B------:R-:W-:Y:S01]  /*1060*/  @P0 IMAD.IADD R21, R21, 0x1, -R24 ;  /* 0x0000000115150824 */ /* 0x000fe200078e0a18 */
[----:B------:R-:W-:-:S04]  /*1070*/  @!P2 LOP3.LUT R21, RZ, R24, RZ, 0x33, !PT ;  /* 0x00000018ff15a212 */ /* 0x000fc800078e33ff */
[----:B------:R-:W-:Y:S05]  /*1080*/  NANOSLEEP R21 ;  /* 0x000000150000735d */ /* 0x000fea0003800000 */
[----:B------:R-:W2:Y:S01]  /*1090*/  LD.E.64.STRONG.GPU R28, desc[UR8][R16.64+0x100] ;  /* 0x00010008101c7980 */ /* 0x000ea2000c10fb00 */
[----:B------:R-:W-:Y:S01]  /*10a0*/  UMOV UR5, 0xffffffff ;  /* 0xffffffff00057882 */ /* 0x000fe20000000000 */
[----:B------:R-:W-:Y:S02]  /*10b0*/  SHF.R.U32.HI R22, RZ, 0x1, R22 ;  /* 0x00000001ff167819 */ /* 0x000fe40000011616 */
[----:B--2---:R-:W-:Y:S01]  /*10c0*/  ISETP.NE.AND P0, PT, R28, 0x63, PT ;  /* 0x000000631c00780c */ /* 0x004fe20003f05270 */
[----:B------:R-:W-:-:S12]  /*10d0*/  BRA.DIV UR5, `(.L_x_7) ;  /* 0x0000003205f47947 */ /* 0x000fd8000b800000 */
[----:B------:R-:W-:-:S13]  /*10e0*/  VOTE.ANY P0, !P0 ;  /* 0x0000000000ff7806 */ /* 0x000fda0004000100 */
.L_x_37:
[----:B------:R-:W-:Y:S05]  /*10f0*/  @P0 BRA `(.L_x_8) ;  /* 0xfffffffc00900947 */ /* 0x000fea000383ffff */
.L_x_6:
[----:B------:R-:W-:Y:S01]  /*1100*/  UMOV UR5, 0xffffffff ;  /* 0xffffffff00057882 */ /* 0x000fe20000000000 */
[----:B------:R-:W-:Y:S02]  /*1110*/  ISETP.NE.AND P0, PT, R28, 0x65, PT ;  /* 0x000000651c00780c */ /* 0x000fe40003f05270 */
[----:B------:R-:W-:Y:S11]  /*1120*/  BRA.DIV UR5, `(.L_x_9) ;  /* 0x0000003605007947 */ /* 0x000ff6000b800000 */
[----:B------:R-:W0:Y:S01]  /*1130*/  S2R R49, SR_GEMASK ;  /* 0x0000000000317919 */ /* 0x000e220000003c00 */
[----:B------:R-:W-:Y:S01]  /*1140*/  VOTE.ANY R21, PT, !P0 ;  /* 0x0000000000157806 */ /* 0x000fe200040e0100 */
[C---:B------:R-:W-:Y:S02]  /*1150*/  VIADD R30, R48.reuse, 0x2 ;  /* 0x00000002301e7836 */ /* 0x040fe40000000000 */
[C---:B------:R-:W-:Y:S02]  /*1160*/  VIADD R25, R48.reuse, 0x4 ;  /* 0x0000000430197836 */ /* 0x040fe40000000000 */
[C---:B------:R-:W-:Y:S02]  /*1170*/  VIADD R24, R48.reuse, 0x8 ;  /* 0x0000000830187836 */ /* 0x040fe40000000000 */
[----:B------:R-:W-:Y:S01]  /*1180*/  VIADD R42, R48, 0x10 ;  /* 0x00000010302a7836 */ /* 0x000fe20000000000 */
[----:B0-----:R-:W-:-:S05]  /*1190*/  LOP3.LUT R21, R21, 0x80000000, R49, 0xec, !PT ;  /* 0x8000000015157812 */ /* 0x001fca00078eec31 */
[----:B------:R-:W-:-:S05]  /*11a0*/  VIADD R16, R21, 0xffffffff ;  /* 0xffffffff15107836 */ /* 0x000fca0000000000 */
[----:B------:R-:W-:-:S06]  /*11b0*/  LOP3.LUT R16, R21, R16, RZ, 0xc, !PT ;  /* 0x0000001015107212 */ /* 0x000fcc00078e0cff */
[----:B------:R-:W0:Y:S02]  /*11c0*/  POPC R16, R16 ;  /* 0x0000001000107309 */ /* 0x000e240000000000 */
[----:B0-----:R-:W0:Y:S01]  /*11d0*/  SHFL.DOWN PT, R22, R29, 0x1, R16 ;  /* 0x082000001d167989 */ /* 0x001e2200000e0010 */
[-C--:B------:R-:W-:Y:S02]  /*11e0*/  ISETP.GE.AND P0, PT, R48, R16.reuse, PT ;  /* 0x000000103000720c */ /* 0x080fe40003f06270 */
[-C--:B------:R-:W-:Y:S02]  /*11f0*/  ISETP.GT.AND P2, PT, R42, R16.reuse, PT ;  /* 0x000000102a00720c */ /* 0x080fe40003f44270 */
[----:B0-----:R-:W-:Y:S02]  /*1200*/  SEL R22, R22, RZ, !P0 ;  /* 0x000000ff16167207 */ /* 0x001fe40004000000 */
[----:B------:R-:W-:-:S03]  /*1210*/  ISETP.GT.AND P0, PT, R30, R16, PT ;  /* 0x000000101e00720c */ /* 0x000fc60003f04270 */
[----:B------:R-:W-:-:S05]  /*1220*/  IMAD.IADD R41, R22, 0x1, R29 ;  /* 0x0000000116297824 */ /* 0x000fca00078e021d */
[----:B------:R-:W0:Y:S02]  /*1230*/  SHFL.DOWN PT, R22, R41, 0x2, R16 ;  /* 0x0840000029167989 */ /* 0x000e2400000e0010 */
[----:B0-----:R-:W-:Y:S02]  /*1240*/  SEL R22, R22, RZ, !P0 ;  /* 0x000000ff16167207 */ /* 0x001fe40004000000 */
[----:B------:R-:W-:-:S03]  /*1250*/  ISETP.GT.AND P0, PT, R25, R16, PT ;  /* 0x000000101900720c */ /* 0x000fc60003f04270 */
[----:B------:R-:W-:Y:S02]  /*1260*/  IMAD.IADD R43, R41, 0x1, R22 ;  /* 0x00000001292b7824 */ /* 0x000fe400078e0216 */
[----:B------:R-:W0:Y:S03]  /*1270*/  LDC.64 R40, c[0x0][0x390] ;  /* 0x0000e400ff287b82 */ /* 0x000e260000000a00 */
[----:B------:R-:W1:Y:S01]  /*1280*/  SHFL.DOWN PT, R22, R43, 0x4, R16 ;  /* 0x088000002b167989 */ /* 0x000e6200000e0010 */
[----:B0-----:R-:W-:Y:S02]  /*1290*/  IADD3 R40, P3, PT, R40, 0x100, RZ ;  /* 0x0000010028287810 */ /* 0x001fe40007f7e0ff */
[----:B-1----:R-:W-:Y:S02]  /*12a0*/  SEL R22, R22, RZ, !P0 ;  /* 0x000000ff16167207 */ /* 0x002fe40004000000 */
[----:B------:R-:W-:Y:S01]  /*12b0*/  ISETP.GT.AND P0, PT, R24, R16, PT ;  /* 0x000000101800720c */ /* 0x000fe20003f04270 */
[----:B------:R-:W-:-:S02]  /*12c0*/  IMAD.X R41, RZ, RZ, R41, P3 ;  /* 0x000000ffff297224 */ /* 0x000fc400018e0629 */
[----:B------:R-:W-:-:S05]  /*12d0*/  IMAD.IADD R51, R43, 0x1, R22 ;  /* 0x000000012b337824 */ /* 0x000fca00078e0216 */
[----:B------:R-:W0:Y:S02]  /*12e0*/  SHFL.DOWN PT, R22, R51, 0x8, R16 ;  /* 0x0900000033167989 */ /* 0x000e2400000e0010 */
[----:B0-----:R-:W-:Y:S02]  /*12f0*/  SEL R22, R22, RZ, !P0 ;  /* 0x000000ff16167207 */ /* 0x001fe40004000000 */
[----:B------:R-:W-:-:S03]  /*1300*/  ISETP.NE.AND P0, PT, R28, 0x65, PT ;  /* 0x000000651c00780c */ /* 0x000fc60003f05270 */
[----:B------:R-:W-:-:S05]  /*1310*/  IMAD.IADD R29, R51, 0x1, R22 ;  /* 0x00000001331d7824 */ /* 0x000fca00078e0216 */
[----:B------:R-:W0:Y:S05]  /*1320*/  SHFL.DOWN PT, R22, R29, 0x10, R16 ;  /* 0x0a0000001d167989 */ /* 0x000e2a00000e0010 */
[----:B------:R-:W-:Y:S02]  /*1330*/  VOTE.ALL P0, P0 ;  /* 0x0000000000ff7806 */ /* 0x000fe40000000000 */
[----:B0-----:R-:W-:-:S05]  /*1340*/  SEL R22, R22, RZ, !P2 ;  /* 0x000000ff16167207 */ /* 0x001fca0005000000 */
[----:B------:R-:W-:-:S07]  /*1350*/  IMAD.IADD R43, R29, 0x1, R22 ;  /* 0x000000011d2b7824 */ /* 0x000fce00078e0216 */
.L_x_46:
[----:B------:R-:W-:Y:S05]  /*1360*/  @!P0 BRA `(.L_x_10) ;  /* 0x0000000400248947 */ /* 0x000fea0003800000 */
[----:B------:R-:W-:-:S07]  /*1370*/  IMAD.MOV.U32 R44, RZ, RZ, 0x3b8 ;  /* 0x000003b8ff2c7424 */ /* 0x000fce00078e00ff */
.L_x_16:
[----:B------:R-:W-:Y:S02]  /*1380*/  IMAD.MOV.U32 R16, RZ, RZ, R40 ;  /* 0x000000ffff107224 */ /* 0x000fe400078e0028 */
[----:B------:R-:W-:Y:S02]  /*1390*/  IMAD.MOV.U32 R17, RZ, RZ, R41 ;  /* 0x000000ffff117224 */ /* 0x000fe400078e0029 */
[----:B------:R-:W-:-:S05]  /*13a0*/  IMAD.WIDE R16, R23, 0x8, R16 ;  /* 0x0000000817107825 */ /* 0x000fca00078e0210 */
[----:B------:R-:W2:Y:S01]  /*13b0*/  LD.E.64.STRONG.GPU R28, desc[UR8][R16.64+-0x100] ;  /* 0xffff0008101c7980 */ /* 0x000ea2000c10fb00 */
[----:B------:R-:W-:Y:S05]  /*13c0*/  YIELD ;  /* 0x0000000000007946 */ /* 0x000fea0003800000 */
[----:B------:R-:W-:Y:S01]  /*13d0*/  UMOV UR5, 0xffffffff ;  /* 0xffffffff00057882 */ /* 0x000fe20000000000 */
[----:B------:R-:W-:Y:S02]  /*13e0*/  SHF.R.U32.HI R44, RZ, 0x1, R44 ;  /* 0x00000001ff2c7819 */ /* 0x000fe4000001162c */
[----:B--2---:R-:W-:Y:S01]  /*13f0*/  ISETP.NE.AND P0, PT, R28, 0x63, PT ;  /* 0x000000631c00780c */ /* 0x004fe20003f05270 */
[----:B------:R-:W-:-:S12]  /*1400*/  BRA.DIV UR5, `(.L_x_11) ;  /* 0x00000036054c7947 */ /* 0x000fd8000b800000 */
[----:B------:R-:W-:-:S13]  /*1410*/  VOTE.ANY P0, !P0 ;  /* 0x0000000000ff7806 */ /* 0x000fda0004000100 */
.L_x_49:
[----:B------:R-:W-:Y:S05]  /*1420*/  @!P0 BRA `(.L_x_12) ;  /* 0x0000000000748947 */ /* 0x000fea0003800000 */
[----:B------:R-:W-:-:S07]  /*1430*/  IMAD.MOV.U32 R22, RZ, RZ, R44 ;  /* 0x000000ffff167224 */ /* 0x000fce00078e002c */
.L_x_14:
[----:B------:R-:W-:Y:S02]  /*1440*/  VIADD R28, R22, 0x1 ;  /* 0x00000001161c7836 */ /* 0x000fe40000000000 */
[----:B------:R-:W-:Y:S02]  /*1450*/  IMAD R51, R39, 0x41a7, RZ ;  /* 0x000041a727337824 */ /* 0x000fe400078e02ff */
[----:B------:R-:W0:Y:S01]  /*1460*/  I2F.U32.RP R29, R28 ;  /* 0x0000001c001d7306 */ /* 0x000e220000209000 */
[----:B------:R-:W-:Y:S01]  /*1470*/  IMAD.MOV R53, RZ, RZ, -R28 ;  /* 0x000000ffff357224 */ /* 0x000fe200078e0a1c */
[----:B------:R-:W-:-:S06]  /*1480*/  ISETP.NE.U32.AND P2, PT, R28, RZ, PT ;  /* 0x000000ff1c00720c */ /* 0x000fcc0003f45070 */
[----:B0-----:R-:W0:Y:S02]  /*1490*/  MUFU.RCP R29, R29 ;  /* 0x0000001d001d7308 */ /* 0x001e240000001000 */
[----:B0-----:R-:W-:-:S06]  /*14a0*/  VIADD R20, R29, 0xffffffe ;  /* 0x0ffffffe1d147836 */ /* 0x001fcc0000000000 */
[----:B------:R0:W1:Y:S02]  /*14b0*/  F2I.FTZ.U32.TRUNC.NTZ R21, R20 ;  /* 0x0000001400157305 */ /* 0x000064000021f000 */
[----:B0-----:R-:W-:Y:S02]  /*14c0*/  IMAD.MOV.U32 R20, RZ, RZ, RZ ;  /* 0x000000ffff147224 */ /* 0x001fe400078e00ff */
[----:B-1----:R-:W-:-:S04]  /*14d0*/  IMAD R39, R53, R21, RZ ;  /* 0x0000001535277224 */ /* 0x002fc800078e02ff */
[----:B------:R-:W-:Y:S01]  /*14e0*/  IMAD.HI.U32 R52, R21, R39, R20 ;  /* 0x0000002715347227 */ /* 0x000fe200078e0014 */
[----:B------:R-:W-:-:S05]  /*14f0*/  LOP3.LUT R39, R51, 0x7fffffff, RZ, 0xc0, !PT ;  /* 0x7fffffff33277812 */ /* 0x000fca00078ec0ff */
        /* <DEDUP_REMOVED lines=15> */
.L_x_52:
[----:B------:R-:W-:Y:S05]  /*15f0*/  @P0 BRA `(.L_x_14) ;  /* 0xfffffffc00900947 */ /* 0x000fea000383ffff */
.L_x_12:
[----:B------:R-:W-:Y:S01]  /*1600*/  UMOV UR5, 0xffffffff ;  /* 0xffffffff00057882 */ /* 0x000fe20000000000 */
[----:B------:R-:W-:Y:S02]  /*1610*/  ISETP.NE.AND P0, PT, R28, 0x65, PT ;  /* 0x000000651c00780c */ /* 0x000fe40003f05270 */
[----:B------:R-:W-:Y:S11]  /*1620*/  BRA.DIV UR5, `(.L_x_15) ;  /* 0x0000003605047947 */ /* 0x000ff6000b800000 */
[----:B------:R-:W-:Y:S01]  /*1630*/  VOTE.ANY R21, PT, !P0 ;  /* 0x0000000000157806 */ /* 0x000fe200040e0100 */
[----:B------:R-:W-:-:S03]  /*1640*/  VIADD R23, R23, 0xffffffe0 ;  /* 0xffffffe017177836 */ /* 0x000fc60000000000 */
[----:B------:R-:W-:-:S05]  /*1650*/  LOP3.LUT R21, R21, 0x80000000, R49, 0xec, !PT ;  /* 0x8000000015157812 */ /* 0x000fca00078eec31 */
        /* <DEDUP_REMOVED lines=19> */
[----:B------:R-:W-:-:S03]  /*1790*/  ISETP.NE.AND P0, PT, R28, 0x65, PT ;  /* 0x000000651c00780c */ /* 0x000fc60003f05270 */
[----:B------:R-:W-:-:S05]  /*17a0*/  IMAD.IADD R52, R29, 0x1, R22 ;  /* 0x000000011d347824 */ /* 0x000fca00078e0216 */
[----:B------:R-:W0:Y:S05]  /*17b0*/  SHFL.DOWN PT, R22, R52, 0x10, R16 ;  /* 0x0a00000034167989 */ /* 0x000e2a00000e0010 */
[----:B------:R-:W-:Y:S02]  /*17c0*/  VOTE.ALL P0, P0 ;  /* 0x0000000000ff7806 */ /* 0x000fe40000000000 */
[----:B0-----:R-:W-:-:S04]  /*17d0*/  SEL R22, R22, RZ, !P2 ;  /* 0x000000ff16167207 */ /* 0x001fc80005000000 */
[----:B------:R-:W-:-:S07]  /*17e0*/  IADD3 R43, PT, PT, R52, R22, R43 ;  /* 0x00000016342b7210 */ /* 0x000fce0007ffe02b */
.L_x_61:
[----:B------:R-:W-:Y:S05]  /*17f0*/  @P0 BRA `(.L_x_16) ;  /* 0xfffffff800e00947 */ /* 0x000fea000383ffff */
.L_x_10:
[----:B------:R-:W-:Y:S01]  /*1800*/  ISETP.NE.AND P0, PT, R48, RZ, PT ;  /* 0x000000ff3000720c */ /* 0x000fe20003f05270 */
[----:B------:R-:W0:Y:S01]  /*1810*/  @!P1 S2R R17, SR_CgaCtaId ;  /* 0x0000000000119919 */ /* 0x000e220000008800 */
[----:B------:R-:W-:Y:S01]  /*1820*/  @!P1 MOV R16, 0x400 ;  /* 0x0000040000109802 */ /* 0x000fe20000000f00 */
[----:B------:R-:W-:Y:S02]  /*1830*/  @!P1 IMAD.IADD R31, R31, 0x1, R43 ;  /* 0x000000011f1f9824 */ /* 0x000fe400078e022b */
[----:B------:R-:W-:-:S05]  /*1840*/  @!P1 IMAD.MOV.U32 R30, RZ, RZ, 0x65 ;  /* 0x00000065ff1e9424 */ /* 0x000fca00078e00ff */
[----:B------:R1:W-:Y:S03]  /*1850*/  @!P1 ST.E.64.STRONG.GPU desc[UR8][R26.64+0x100], R30 ;  /* 0x0001001e1a009985 */ /* 0x0003e6000c10fb08 */
[----:B------:R-:W-:Y:S01]  /*1860*/  @!P0 MOV R20, 0x400 ;  /* 0x0000040000148802 */ /* 0x000fe20000000f00 */
[----:B------:R-:W2:Y:S01]  /*1870*/  @!P0 S2R R21, SR_CgaCtaId ;  /* 0x0000000000158919 */ /* 0x000ea20000008800 */
[----:B0-----:R-:W-:-:S05]  /*1880*/  @!P1 LEA R16, R17, R16, 0x18 ;  /* 0x0000001011109211 */ /* 0x001fca00078ec0ff */
[----:B------:R1:W-:Y:S04]  /*1890*/  @!P1 STS [R16+0x8], R31 ;  /* 0x0000081f10009388 */ /* 0x0003e80000000800 */
[----:B------:R1:W-:Y:S01]  /*18a0*/  @!P1 STS [R16+0x4], R43 ;  /* 0x0000042b10009388 */ /* 0x0003e20000000800 */
[----:B--2---:R-:W-:Y:S01]  /*18b0*/  @!P0 LEA R22, R21, R20, 0x18 ;  /* 0x0000001415168211 */ /* 0x004fe200078ec0ff */
[----:B------:R-:W-:Y:S02]  /*18c0*/  IMAD.MOV.U32 R20, RZ, RZ, R47 ;  /* 0x000000ffff147224 */ /* 0x000fe400078e002f */
[----:B------:R-:W-:Y:S02]  /*18d0*/  @!P0 IMAD.MOV.U32 R20, RZ, RZ, R43 ;  /* 0x000000ffff148224 */ /* 0x000fe400078e002b */
[----:B------:R1:W-:Y:S05]  /*18e0*/  @!P0 STS [R22+0x4c], R43 ;  /* 0x00004c2b16008388 */ /* 0x0003ea0000000800 */
.L_x_4:
[----:B------:R-:W-:Y:S05]  /*18f0*/  WARPSYNC.ALL ;  /* 0x0000000000007948 */ /* 0x000fea0003800000 */
[----:B------:R-:W0:Y:S08]  /*1900*/  S2UR UR6, SR_CgaCtaId ;  /* 0x00000000000679c3 */ /* 0x000e300000008800 */
[----:B------:R-:W-:Y:S01]  /*1910*/  BAR.SYNC.DEFER_BLOCKING 0x0 ;  /* 0x0000000000007b1d */ /* 0x000fe20000010000 */
[----:B------:R-:W-:-:S05]  /*1920*/  ISETP.NE.AND P0, PT, R50, RZ, PT ;  /* 0x000000ff3200720c */ /* 0x000fca0003f05270 */
[----:B------:R-:W-:Y:S02]  /*1930*/  UMOV UR5, 0x400 ;  /* 0x0000040000057882 */ /* 0x000fe40000000000 */
[----:B0-----:R-:W-:-:S09]  /*1940*/  ULEA UR5, UR6, UR5, 0x18 ;  /* 0x0000000506057291 */ /* 0x001fd2000f8ec0ff */
[----:B-1----:R-:W0:Y:S02]  /*1950*/  LDS R16, [UR5+0x4c] ;  /* 0x00004c05ff107984 */ /* 0x002e240008000800 */
[----:B0-----:R-:W-:-:S05]  /*1960*/  SEL R21, R16, RZ, P0 ;  /* 0x000000ff10157207 */ /* 0x001fca0000000000 */
[----:B------:R-:W-:-:S07]  /*1970*/  IMAD.IADD R21, R21, 0x1, R20 ;  /* 0x0000000115157824 */ /* 0x000fce00078e0214 */
.L_x_3:
[----:B------:R-:W-:Y:S05]  /*1980*/  BSYNC.RECONVERGENT B0 ;  /* 0x0000000000007941 */ /* 0x000fea0003800200 */
.L_x_1:
[----:B------:R-:W-:Y:S01]  /*1990*/  IMAD.IADD R36, R36, 0x1, R21 ;  /* 0x0000000124247824 */ /* 0x000fe200078e0215 */
[----:B------:R-:W-:Y:S03]  /*19a0*/  BAR.SYNC.DEFER_BLOCKING 0x0 ;  /* 0x0000000000007b1d */ /* 0x000fe60000010000 */
[----:B------:R-:W-:-:S03]  /*19b0*/  IMAD.IADD R37, R37, 0x1, R36 ;  /* 0x0000000125257824 */ /* 0x000fc600078e0224 */
[----:B------:R-:W1:Y:S01]  /*19c0*/  LDCU.64 UR6, c[0x0][0x388] ;  /* 0x00007100ff0677ac */ /* 0x000e620008000a00 */
[----:B------:R-:W-:-:S04]  /*19d0*/  IMAD.IADD R34, R34, 0x1, R37 ;  /* 0x0000000122227824 */ /* 0x000fc800078e0225 */
[----:B------:R-:W-:-:S04]  /*19e0*/  IMAD.IADD R35, R35, 0x1, R34 ;  /* 0x0000000123237824 */ /* 0x000fc800078e0222 */
[----:B------:R-:W-:-:S04]  /*19f0*/  IMAD.IADD R32, R32, 0x1, R35 ;  /* 0x0000000120207824 */ /* 0x000fc800078e0223 */
[----:B------:R-:W-:-:S04]  /*1a00*/  IMAD.IADD R33, R33, 0x1, R32 ;  /* 0x0000000121217824 */ /* 0x000fc800078e0220 */
[----:B------:R-:W-:Y:S01]  /*1a10*/  IMAD.IADD R18, R18, 0x1, R33 ;  /* 0x0000000112127824 */ /* 0x000fe200078e0221 */
[----:B------:R-:W-:Y:S01]  /*1a20*/  STS.64 [R0], R36 ;  /* 0x0000002400007388 */ /* 0x000fe20000000a00 */
[----:B-1----:R-:W-:Y:S02]  /*1a30*/  IADD3 R46, P0, PT, R46, UR6, RZ ;  /* 0x000000062e2e7c10 */ /* 0x002fe4000ff1e0ff */
[----:B------:R-:W-:Y:S01]  /*1a40*/  IMAD.IADD R19, R19, 0x1, R18 ;  /* 0x0000000113137824 */ /* 0x000fe200078e0212 */
[----:B------:R-:W-:Y:S01]  /*1a50*/  STS.64 [R0+0x8], R34 ;  /* 0x0000082200007388 */ /* 0x000fe20000000a00 */
[----:B------:R-:W-:Y:S02]  /*1a60*/  IADD3.X R47, PT, PT, R45, UR7, RZ, P0, !PT ;  /* 0x000000072d2f7c10 */ /* 0x000fe400087fe4ff */
[----:B------:R-:W-:Y:S01]  /*1a70*/  IMAD.IADD R14, R14, 0x1, R19 ;  /* 0x000000010e0e7824 */ /* 0x000fe200078e0213 */
[----:B------:R-:W-:Y:S03]  /*1a80*/  STS.64 [R0+0x10], R32 ;  /* 0x0000102000007388 */ /* 0x000fe60000000a00 */
[----:B------:R-:W-:Y:S01]  /*1a90*/  IMAD.IADD R15, R15, 0x1, R14 ;  /* 0x000000010f0f7824 */ /* 0x000fe200078e020e */
[----:B------:R-:W-:Y:S03]  /*1aa0*/  STS.64 [R0+0x18], R18 ;  /* 0x0000181200007388 */ /* 0x000fe60000000a00 */
[----:B------:R-:W-:Y:S01]  /*1ab0*/  IMAD.IADD R12, R12, 0x1, R15 ;  /* 0x000000010c0c7824 */ /* 0x000fe200078e020f */
[----:B------:R-:W-:Y:S03]  /*1ac0*/  STS.64 [R0+0x20], R14 ;  /* 0x0000200e00007388 */ /* 0x000fe60000000a00 */
[----:B------:R-:W-:-:S04]  /*1ad0*/  IMAD.IADD R13, R13, 0x1, R12 ;  /* 0x000000010d0d7824 */ /* 0x000fc800078e020c */
        /* <DEDUP_REMOVED lines=14> */
[----:B------:R-:W-:-:S05]  /*1bc0*/  IMAD.IADD R3, R3, 0x1, R2 ;  /* 0x0000000103037824 */ /* 0x000fca00078e0202 */
[----:B------:R-:W-:Y:S01]  /*1bd0*/  STS.64 [R0+0x50], R2 ;  /* 0x0000500200007388 */ /* 0x000fe20000000a00 */
[----:B------:R-:W-:-:S03]  /*1be0*/  NOP ;  /* 0x0000000000007918 */ /* 0x000fc60000000000 */
[----:B0-----:R-:W0:Y:S04]  /*1bf0*/  LDS R17, [R38] ;  /* 0x0000000026117984 */ /* 0x001e280000000800 */
[----:B------:R-:W1:Y:S04]  /*1c00*/  LDS R15, [R38+0x80] ;  /* 0x00008000260f7984 */ /* 0x000e680000000800 */
[----:B------:R-:W2:Y:S04]  /*1c10*/  LDS R13, [R38+0x100] ;  /* 0x00010000260d7984 */ /* 0x000ea80000000800 */
[----:B------:R-:W3:Y:S04]  /*1c20*/  LDS R19, [R38+0x180] ;  /* 0x0001800026137984 */ /* 0x000ee80000000800 */
[----:B------:R-:W4:Y:S04]  /*1c30*/  LDS R11, [R38+0x200] ;  /* 0x00020000260b7984 */ /* 0x000f280000000800 */
[----:B------:R-:W5:Y:S04]  /*1c40*/  LDS R9, [R38+0x280] ;  /* 0x0002800026097984 */ /* 0x000f680000000800 */
        /* <DEDUP_REMOVED lines=16> */
[----:B0-----:R-:W-:Y:S04]  /*1d50*/  STG.E desc[UR8][R46.64], R17 ;  /* 0x000000112e007986 */ /* 0x001fe8000c101908 */
[----:B-1----:R-:W-:Y:S04]  /*1d60*/  STG.E desc[UR8][R46.64+0x80], R15 ;  /* 0x0000800f2e007986 */ /* 0x002fe8000c101908 */
[----:B--2---:R-:W-:Y:S04]  /*1d70*/  STG.E desc[UR8][R46.64+0x100], R13 ;  /* 0x0001000d2e007986 */ /* 0x004fe8000c101908 */
[----:B---3--:R-:W-:Y:S04]  /*1d80*/  STG.E desc[UR8][R46.64+0x180], R19 ;  /* 0x000180132e007986 */ /* 0x008fe8000c101908 */
[----:B----4-:R-:W-:Y:S04]  /*1d90*/  STG.E desc[UR8][R46.64+0x200], R11 ;  /* 0x0002000b2e007986 */ /* 0x010fe8000c101908 */
[----:B-----5:R-:W-:Y:S04]  /*1da0*/  STG.E desc[UR8][R46.64+0x280], R9 ;  /* 0x000280092e007986 */ /* 0x020fe8000c101908 */
[----:B------:R-:W-:Y:S04]  /*1db0*/  STG.E desc[UR8][R46.64+0x300], R7 ;  /* 0x000300072e007986 */ /* 0x000fe8000c101908 */
        /* <DEDUP_REMOVED lines=14> */
[----:B------:R-:W-:Y:S01]  /*1ea0*/  STG.E desc[UR8][R46.64+0xa80], R49 ;  /* 0x000a80312e007986 */ /* 0x000fe2000c101908 */
[----:B------:R-:W-:Y:S05]  /*1eb0*/  EXIT ;  /* 0x000000000000794d */ /* 0x000fea0003800000 */
.L_x_0:
[----:B------:R-:W-:-:S13]  /*1ec0*/  ISETP.NE.AND P0, PT, R0, RZ, PT ;  /* 0x000000ff0000720c */ /* 0x000fda0003f05270 */
[----:B------:R-:W-:Y:S05]  /*1ed0*/  @!P0 EXIT ;  /* 0x000000000000894d */ /* 0x000fea0003800000 */
[----:B------:R-:W0:Y:S02]  /*1ee0*/  LDC.64 R2, c[0x0][0x380] ;  /* 0x0000e000ff027b82 */ /* 0x000e240000000a00 */
[----:B0-----:R-:W-:-:S05]  /*1ef0*/  IMAD.WIDE.U32 R2, R5, 0x4, R2 ;  /* 0x0000000405027825 */ /* 0x001fca00078e0002 */
[----:B------:R0:W2:Y:S01]  /*1f00*/  LDG.E R7, desc[UR8][R2.64] ;  /* 0x0000000802077981 */ /* 0x0000a2000c1e1900 */
[----:B------:R-:W1:Y:S02]  /*1f10*/  S2R R52, SR_TID.X ;  /* 0x0000000000347919 */ /* 0x000e640000002100 */
[C---:B-1----:R-:W-:Y:S02]  /*1f20*/  LOP3.LUT R4, R52.reuse, 0x1f, RZ, 0xc0, !PT ;  /* 0x0000001f34047812 */ /* 0x042fe400078ec0ff */
[----:B------:R-:W-:-:S05]  /*1f30*/  LOP3.LUT R5, R52, 0x3e0, RZ, 0xc0, !PT ;  /* 0x000003e034057812 */ /* 0x000fca00078ec0ff */
[----:B------:R-:W-:-:S04]  /*1f40*/  IMAD R15, R5, 0x16, R4 ;  /* 0x00000016050f7824 */ /* 0x000fc800078e0204 */
[C---:B------:R-:W-:Y:S01]  /*1f50*/  VIADD R5, R15.reuse, 0x20 ;  /* 0x000000200f057836 */ /* 0x040fe20000000000 */
[C---:B------:R-:W-:Y:S01]  /*1f60*/  ISETP.GE.U32.AND P6, PT, R15.reuse, R0, PT ;  /* 0x000000000f00720c */ /* 0x040fe20003fc6070 */
[C---:B------:R-:W-:Y:S01]  /*1f70*/  VIADD R9, R15.reuse, 0x40 ;  /* 0x000000400f097836 */ /* 0x040fe20000000000 */
[C---:B------:R-:W-:Y:S01]  /*1f80*/  LEA R4, P1, R15.reuse, R2, 0x2 ;  /* 0x000000020f047211 */ /* 0x040fe200078210ff */
[----:B------:R-:W-:Y:S01]  /*1f90*/  VIADD R11, R15, 0xa0 ;  /* 0x000000a00f0b7836 */ /* 0x000fe20000000000 */
[-C--:B------:R-:W-:Y:S01]  /*1fa0*/  ISETP.GE.U32.AND P5, PT, R5, R0.reuse, PT ;  /* 0x000000000500720c */ /* 0x080fe20003fa6070 */
[----:B------:R-:W-:Y:S01]  /*1fb0*/  VIADD R5, R15, 0xc0 ;  /* 0x000000c00f057836 */ /* 0x000fe20000000000 */
[-C--:B------:R-:W-:Y:S01]  /*1fc0*/  ISETP.GE.U32.AND P0, PT, R9, R0.reuse, PT ;  /* 0x000000000900720c */ /* 0x080fe20003f06070 */
[----:B------:R-:W-:Y:S01]  /*1fd0*/  VIADD R9, R15, 0x100 ;  /* 0x000001000f097836 */ /* 0x000fe20000000000 */
[-C--:B------:R-:W-:Y:S01]  /*1fe0*/  ISETP.GE.U32.AND P4, PT, R11, R0.reuse, PT ;  /* 0x000000000b00720c */ /* 0x080fe20003f86070 */
[----:B------:R-:W-:Y:S01]  /*1ff0*/  VIADD R11, R15, 0x120 ;  /* 0x000001200f0b7836 */ /* 0x000fe20000000000 */
[-C--:B------:R-:W-:Y:S01]  /*2000*/  ISETP.GE.U32.AND P3, PT, R5, R0.reuse, PT ;  /* 0x000000000500720c */ /* 0x080fe20003f66070 */
[----:B------:R-:W-:Y:S01]  /*2010*/  IMAD.X R5, RZ, RZ, R3, P1 ;  /* 0x000000ffff057224 */ /* 0x000fe200008e0603 */
[-C--:B------:R-:W-:Y:S01]  /*2020*/  ISETP.GE.U32.AND P2, PT, R9, R0.reuse, PT ;  /* 0x000000000900720c */ /* 0x080fe20003f46070 */
[----:B0-----:R-:W-:Y:S01]  /*2030*/  VIADD R3, R15, 0x140 ;  /* 0x000001400f037836 */ /* 0x001fe20000000000 */
[----:B------:R-:W-:Y:S01]  /*2040*/  ISETP.GE.U32.AND P1, PT, R11, R0, PT ;  /* 0x000000000b00720c */ /* 0x000fe20003f26070 */
[----:B------:R-:W-:-:S02]  /*2050*/  VIADD R11, R15, 0x1e0 ;  /* 0x000001e00f0b7836 */ /* 0x000fc40000000000 */
[C---:B------:R-:W-:Y:S02]  /*2060*/  VIADD R13, R15.reuse, 0x240 ;  /* 0x000002400f0d7836 */ /* 0x040fe40000000000 */
[C---:B------:R-:W-:Y:S02]  /*2070*/  VIADD R51, R15.reuse, 0x60 ;  /* 0x000000600f337836 */ /* 0x040fe40000000000 */
[C---:B------:R-:W-:Y:S02]  /*2080*/  VIADD R50, R15.reuse, 0x80 ;  /* 0x000000800f327836 */ /* 0x040fe40000000000 */
[C---:B------:R-:W-:Y:S02]  /*2090*/  VIADD R49, R15.reuse, 0xe0 ;  /* 0x000000e00f317836 */ /* 0x040fe40000000000 */
[C---:B------:R-:W-:Y:S02]  /*20a0*/  VIADD R48, R15.reuse, 0x160 ;  /* 0x000001600f307836 */ /* 0x040fe40000000000 */
[----:B------:R-:W-:-:S02]  /*20b0*/  VIADD R47, R15, 0x180 ;  /* 0x000001800f2f7836 */ /* 0x000fc40000000000 */
[C---:B------:R-:W-:Y:S02]  /*20c0*/  VIADD R46, R15.reuse, 0x1a0 ;  /* 0x000001a00f2e7836 */ /* 0x040fe40000000000 */
[C---:B------:R-:W-:Y:S02]  /*20d0*/  VIADD R45, R15.reuse, 0x1c0 ;  /* 0x000001c00f2d7836 */ /* 0x040fe40000000000 */
[C---:B------:R-:W-:Y:S02]  /*20e0*/  VIADD R41, R15.reuse, 0x200 ;  /* 0x000002000f297836 */ /* 0x040fe40000000000 */
[C---:B------:R-:W-:Y:S02]  /*20f0*/  VIADD R40, R15.reuse, 0x260 ;  /* 0x000002600f287836 */ /* 0x040fe40000000000 */
[----:B------:R-:W-:Y:S02]  /*2100*/  VIADD R2, R15, 0x2a0 ;  /* 0x000002a00f027836 */ /* 0x000fe40000000000 */
[----:B--2---:R-:W-:-:S02]  /*2110*/  IMAD.MOV.U32 R17, RZ, RZ, R7 ;  /* 0x000000ffff117224 */ /* 0x004fc400078e0007 */
[----:B------:R-:W2:Y:S02]  /*2120*/  @!P6 LDG.E R7, desc[UR8][R4.64] ;  /* 0x000000080407e981 */ /* 0x000ea4000c1e1900 */
[----:B------:R-:W-:Y:S01]  /*2130*/  IMAD.MOV.U32 R9, RZ, RZ, R17 ;  /* 0x000000ffff097224 */ /* 0x000fe200078e0011 */
[----:B------:R-:W-:Y:S01]  /*2140*/  ISETP.GE.U32.AND P6, PT, R3, R0, PT ;  /* 0x000000000300720c */ /* 0x000fe20003fc6070 */
[----:B------:R-:W-:-:S04]  /*2150*/  VIADD R3, R15, 0x220 ;  /* 0x000002200f037836 */ /* 0x000fc80000000000 */
[----:B------:R-:W3:Y:S01]  /*2160*/  @!P5 LDG.E R9, desc[UR8][R4.64+0x80] ;  /* 0x000080080409d981 */ /* 0x000ee2000c1e1900 */
[-C--:B------:R-:W-:Y:S01]  /*2170*/  ISETP.GE.U32.AND P5, PT, R11, R0.reuse, PT ;  /* 0x000000000b00720c */ /* 0x080fe20003fa6070 */
[--C-:B------:R-:W-:Y:S02]  /*2180*/  IMAD.MOV.U32 R11, RZ, RZ, R17.reuse ;  /* 0x000000ffff0b7224 */ /* 0x100fe400078e0011 */
[--C-:B------:R-:W-:Y:S02]  /*2190*/  IMAD.MOV.U32 R19, RZ, RZ, R17.reuse ;  /* 0x000000ffff137224 */ /* 0x100fe400078e0011 */
[--C-:B------:R-:W-:Y:S02]  /*21a0*/  IMAD.MOV.U32 R21, RZ, RZ, R17.reuse ;  /* 0x000000ffff157224 */ /* 0x100fe400078e0011 */
[----:B------:R-:W4:Y:S01]  /*21b0*/  @!P0 LDG.E R11, desc[UR8][R4.64+0x100] ;  /* 0x00010008040b8981 */ /* 0x000f22000c1e1900 */
[--C-:B------:R-:W-:Y:S01]  /*21c0*/  IMAD.MOV.U32 R25, RZ, RZ, R17.reuse ;  /* 0x000000ffff197224 */ /* 0x100fe200078e0011 */
[----:B------:R-:W-:Y:S01]  /*21d0*/  ISETP.GE.U32.AND P0, PT, R3, R0, PT ;  /* 0x000000000300720c */ /* 0x000fe20003f06070 */
[--C-:B------:R-:W-:Y:S01]  /*21e0*/  IMAD.MOV.U32 R27, RZ, RZ, R17.reuse ;  /* 0x000000ffff1b7224 */ /* 0x100fe200078e0011 */
[----:B------:R-:W5:Y:S01]  /*21f0*/  @!P4 LDG.E R19, desc[UR8][R4.64+0x280] ;  /* 0x000280080413c981 */ /* 0x000f62000c1e1900 */
[----:B------:R-:W-:-:S02]  /*2200*/  IMAD.MOV.U32 R29, RZ, RZ, R17 ;  /* 0x000000ffff1d7224 */ /* 0x000fc400078e0011 */
[----:B------:R-:W-:Y:S01]  /*2210*/  VIADD R3, R15, 0x280 ;  /* 0x000002800f037836 */ /* 0x000fe20000000000 */
[----:B------:R-:W5:Y:S01]  /*2220*/  @!P3 LDG.E R21, desc[UR8][R4.64+0x300] ;  /* 0x000300080415b981 */ /* 0x000f62000c1e1900 */
[----:B------:R-:W-:-:S03]  /*2230*/  ISETP.GE.U32.AND P4, PT, R13, R0, PT ;  /* 0x000000000d00720c */ /* 0x000fc60003f86070 */
[----:B------:R-:W5:Y:S01]  /*2240*/  @!P2 LDG.E R25, desc[UR8][R4.64+0x400] ;  /* 0x000400080419a981 */ /* 0x000f62000c1e1900 */
[-C--:B------:R-:W-:Y:S02]  /*2250*/  ISETP.GE.U32.AND P3, PT, R3, R0.reuse, PT ;  /* 0x000000000300720c */ /* 0x080fe40003f66070 */
[-C--:B------:R-:W-:Y:S01]  /*2260*/  ISETP.GE.U32.AND P2, PT, R51, R0.reuse, PT ;  /* 0x000000003300720c */ /* 0x080fe20003f46070 */
[----:B------:R-:W5:Y:S01]  /*2270*/  @!P1 LDG.E R27, desc[UR8][R4.64+0x480] ;  /* 0x00048008041b9981 */ /* 0x000f62000c1e1900 */
[----:B------:R-:W-:-:S03]  /*2280*/  ISETP.GE.U32.AND P1, PT, R50, R0, PT ;  /* 0x000000003200720c */ /* 0x000fc60003f26070 */
[----:B------:R-:W5:Y:S01]  /*2290*/  @!P6 LDG.E R29, desc[UR8][R4.64+0x500] ;  /* 0x00050008041de981 */ /* 0x000f62000c1e1900 */
[----:B------:R-:W-:Y:S01]  /*22a0*/  ISETP.GE.U32.AND P6, PT, R49, R0, PT ;  /* 0x000000003100720c */ /* 0x000fe20003fc6070 */
[--C-:B------:R-:W-:Y:S02]  /*22b0*/  IMAD.MOV.U32 R43, RZ, RZ, R17.reuse ;  /* 0x000000ffff2b7224 */ /* 0x100fe400078e0011 */
[--C-:B------:R-:W-:Y:S02]  /*22c0*/  IMAD.MOV.U32 R6, RZ, RZ, R17.reuse ;  /* 0x000000ffff067224 */ /* 0x100fe400078e0011 */
[--C-:B------:R-:W-:Y:S02]  /*22d0*/  IMAD.MOV.U32 R8, RZ, RZ, R17.reuse ;  /* 0x000000ffff087224 */ /* 0x100fe400078e0011 */
[--C-:B------:R-:W-:Y:S01]  /*22e0*/  IMAD.MOV.U32 R10, RZ, RZ, R17.reuse ;  /* 0x000000ffff0a7224 */ /* 0x100fe200078e0011 */
[----:B------:R-:W5:Y:S01]  /*22f0*/  @!P5 LDG.E R43, desc[UR8][R4.64+0x780] ;  /* 0x00078008042bd981 */ /* 0x000f62000c1e1900 */
[----:B------:R-:W-:-:S02]  /*2300*/  IMAD.MOV.U32 R13, RZ, RZ, R17 ;  /* 0x000000ffff0d7224 */ /* 0x000fc400078e0011 */
[--C-:B------:R-:W-:Y:S01]  /*2310*/  IMAD.MOV.U32 R15, RZ, RZ, R17.reuse ;  /* 0x000000ffff0f7224 */ /* 0x100fe200078e0011 */
[----:B------:R-:W5:Y:S01]  /*2320*/  @!P0 LDG.E R6, desc[UR8][R4.64+0x880] ;  /* 0x0008800804068981 */ /* 0x000f62000c1e1900 */
[----:B------:R-:W-:Y:S01]  /*2330*/  IMAD.MOV.U32 R23, RZ, RZ, R17 ;  /* 0x000000ffff177224 */ /* 0x000fe200078e0011 */
[-C--:B------:R-:W-:Y:S02]  /*2340*/  ISETP.GE.U32.AND P5, PT, R48, R0.reuse, PT ;  /* 0x000000003000720c */ /* 0x080fe40003fa6070 */
[----:B------:R-:W5:Y:S01]  /*2350*/  @!P4 LDG.E R8, desc[UR8][R4.64+0x900] ;  /* 0x000900080408c981 */ /* 0x000f62000c1e1900 */
[-C--:B------:R-:W-:Y:S02]  /*2360*/  ISETP.GE.U32.AND P0, PT, R47, R0.reuse, PT ;  /* 0x000000002f00720c */ /* 0x080fe40003f06070 */
[-C--:B------:R-:W-:Y:S01]  /*2370*/  ISETP.GE.U32.AND P4, PT, R46, R0.reuse, PT ;  /* 0x000000002e00720c */ /* 0x080fe20003f86070 */
[----:B------:R-:W5:Y:S01]  /*2380*/  @!P3 LDG.E R10, desc[UR8][R4.64+0xa00] ;  /* 0x000a0008040ab981 */ /* 0x000f62000c1e1900 */
[----:B------:R-:W-:-:S03]  /*2390*/  ISETP.GE.U32.AND P3, PT, R45, R0, PT ;  /* 0x000000002d00720c */ /* 0x000fc60003f66070 */
[----:B------:R-:W5:Y:S01]  /*23a0*/  @!P2 LDG.E R13, desc[UR8][R4.64+0x180] ;  /* 0x00018008040da981 */ /* 0x000f62000c1e1900 */
[----:B------:R-:W-:-:S03]  /*23b0*/  ISETP.GE.U32.AND P2, PT, R41, R0, PT ;  /* 0x000000002900720c */ /* 0x000fc60003f46070 */
        /* <DEDUP_REMOVED lines=10> */
[----:B------:R-:W-:Y:S01]  /*2460*/  IMAD.MOV.U32 R16, RZ, RZ, R17 ;  /* 0x000000ffff107224 */ /* 0x000fe200078e0011 */
[----:B------:R-:W5:Y:S04]  /*2470*/  @!P0 LDG.E R33, desc[UR8][R4.64+0x600] ;  /* 0x0006000804218981 */ /* 0x000f68000c1e1900 */
[----:B------:R-:W5:Y:S04]  /*2480*/  @!P4 LDG.E R35, desc[UR8][R4.64+0x680] ;  /* 0x000680080423c981 */ /* 0x000f68000c1e1900 */
[----:B------:R-:W5:Y:S04]  /*2490*/  @!P3 LDG.E R37, desc[UR8][R4.64+0x700] ;  /* 0x000700080425b981 */ /* 0x000f68000c1e1900 */
[----:B------:R-:W5:Y:S04]  /*24a0*/  @!P2 LDG.E R53, desc[UR8][R4.64+0x800] ;  /* 0x000800080435a981 */ /* 0x000f68000c1e1900 */
[----:B------:R-:W5:Y:S04]  /*24b0*/  @!P1 LDG.E R16, desc[UR8][R4.64+0x980] ;  /* 0x0009800804109981 */ /* 0x000f68000c1e1900 */
[----:B------:R-:W5:Y:S01]  /*24c0*/  @!P6 LDG.E R17, desc[UR8][R4.64+0xa80] ;  /* 0x000a80080411e981 */ /* 0x000f62000c1e1900 */
[----:B------:R-:W0:Y:S01]  /*24d0*/  S2R R3, SR_LANEID ;  /* 0x0000000000037919 */ /* 0x000e220000000000 */
[----:B------:R-:W1:Y:S01]  /*24e0*/  S2UR UR5, SR_CgaCtaId ;  /* 0x00000000000579c3 */ /* 0x000e620000008800 */
[----:B------:R-:W-:Y:S01]  /*24f0*/  SHF.R.U32.HI R42, RZ, 0x5, R52 ;  /* 0x00000005ff2a7819 */ /* 0x000fe20000011634 */
[----:B------:R-:W-:Y:S01]  /*2500*/  UMOV UR4, 0x400 ;  /* 0x0000040000047882 */ /* 0x000fe20000000000 */
[----:B------:R-:W-:Y:S01]  /*2510*/  ISETP.NE.AND P0, PT, R39, RZ, PT ;  /* 0x000000ff2700720c */ /* 0x000fe20003f05270 */
[----:B-1----:R-:W-:-:S02]  /*2520*/  ULEA UR4, UR5, UR4, 0x18 ;  /* 0x0000000405047291 */ /* 0x002fc4000f8ec0ff */
[----:B0-----:R-:W-:-:S05]  /*2530*/  IMAD R38, R42, 0x2c0, R3 ;  /* 0x000002c02a267824 */ /* 0x001fca00078e0203 */
        /* <DEDUP_REMOVED lines=41> */
[----:B------:R-:W-:Y:S02]  /*27d0*/  ISETP.NE.AND P2, PT, R42, 0xb, PT ;  /* 0x0000000b2a00780c */ /* 0x000fe40003f45270 */
[----:B----4-:R-:W-:Y:S02]  /*27e0*/  IADD3 R16, PT, PT, R10, R9, R16 ;  /* 0x000000090a107210 */ /* 0x010fe40007ffe010 */
[----:B------:R-:W-:-:S02]  /*27f0*/  ISETP.GE.U32.AND P3, PT, R52, 0x20, PT ;  /* 0x000000203400780c */ /* 0x000fc40003f66070 */
        /* <DEDUP_REMOVED lines=31> */
[----:B------:R-:W-:-:S03]  /*29f0*/  IMAD.IADD R19, R19, 0x1, R18 ;  /* 0x0000000113137824 */ /* 0x000fc600078e0212 */
        /* <DEDUP_REMOVED lines=14> */
[----:B------:R-:W-:Y:S02]  /*2ae0*/  SEL R16, R22, R16, !P0 ;  /* 0x0000001016107207 */ /* 0x000fe40004000000 */
[----:B------:R-:W-:-:S04]  /*2af0*/  ISETP.NE.AND P0, PT, R42, 0x8, PT ;  /* 0x000000082a00780c */ /* 0x000fc80003f05270 */
[----:B------:R-:W-:Y:S02]  /*2b00*/  SEL R16, R23, R16, !P0 ;  /* 0x0000001017107207 */ /* 0x000fe40004000000 */
[----:B------:R-:W-:Y:S02]  /*2b10*/  ISETP.NE.AND P0, PT, R42, 0xa, PT ;  /* 0x0000000a2a00780c */ /* 0x000fe40003f05270 */
[----:B------:R-:W-:Y:S02]  /*2b20*/  SEL R16, R24, R16, !P1 ;  /* 0x0000001018107207 */ /* 0x000fe40004800000 */
[----:B------:R-:W-:Y:S02]  /*2b30*/  ISETP.NE.AND P1, PT, R3, RZ, PT ;  /* 0x000000ff0300720c */ /* 0x000fe40003f25270 */
[----:B------:R-:W-:Y:S01]  /*2b40*/  SEL R16, R25, R16, !P0 ;  /* 0x0000001019107207 */ /* 0x000fe20004000000 */
[----:B------:R-:W-:Y:S01]  /*2b50*/  @!P2 IMAD.IADD R16, R26, 0x1, R25 ;  /* 0x000000011a10a824 */ /* 0x000fe200078e0219 */
[----:B------:R-:W-:-:S02]  /*2b60*/  SEL R3, R39, RZ, P1 ;  /* 0x000000ff27037207 */ /* 0x000fc40000800000 */
[----:B------:R-:W-:-:S03]  /*2b70*/  ISETP.NE.AND P0, PT, R52, RZ, PT ;  /* 0x000000ff3400720c */ /* 0x000fc60003f05270 */
[----:B------:R-:W-:-:S05]  /*2b80*/  @P3 IMAD.IADD R39, R16, 0x1, R3 ;  /* 0x0000000110273824 */ /* 0x000fca00078e0203 */
[----:B------:R-:W-:Y:S01]  /*2b90*/  SEL R39, R39, RZ, P0 ;  /* 0x000000ff27277207 */ /* 0x000fe20000000000 */
[----:B------:R-:W-:Y:S06]  /*2ba0*/  BRA `(.L_x_18) ;  /* 0x0000000c00f87947 */ /* 0x000fec0003800000 */
.L_x_17:
[----:B0-2---:R-:W-:Y:S02]  /*2bb0*/  IADD3 R16, PT, PT, R6, R5, R4 ;  /* 0x0000000506107210 */ /* 0x005fe40007ffe004 */
[C---:B------:R-:W-:Y:S02]  /*2bc0*/  ISETP.NE.AND P1, PT, R3.reuse, 0x1f, PT ;  /* 0x0000001f0300780c */ /* 0x040fe40003f25270 */
        /* <DEDUP_REMOVED lines=22> */
[----:B------:R-:W-:Y:S01]  /*2d30*/  ISETP.NE.AND P0, PT, R42, 0x2, PT ;  /* 0x000000022a00780c */ /* 0x000fe20003f05270 */
[----:B------:R-:W0:Y:S02]  /*2d40*/  S2R R53, SR_TID.X ;  /* 0x0000000000357919 */ /* 0x000e240000002100 */
[----:B------:R-:W-:Y:S01]  /*2d50*/  IMAD.IADD R43, R44, 0x1, -R43 ;  /* 0x000000012c2b7824 */ /* 0x000fe200078e0a2b */
[----:B------:R-:W-:Y:S01]  /*2d60*/  @!P1 STS [R52+0x10], R44 ;  /* 0x0000102c34009388 */ /* 0x000fe20000000800 */
[----:B------:R-:W-:Y:S01]  /*2d70*/  BAR.SYNC.DEFER_BLOCKING 0x0 ;  /* 0x0000000000007b1d */ /* 0x000fe20000010000 */
[----:B------:R-:W-:-:S05]  /*2d80*/  ISETP.NE.AND P1, PT, R42, 0x9, PT ;  /* 0x000000092a00780c */ /* 0x000fca0003f25270 */
[----:B------:R-:W1:Y:S04]  /*2d90*/  LDS.128 R16, [UR4+0x10] ;  /* 0x00001004ff107984 */ /* 0x000e680008000c00 */
[----:B------:R-:W2:Y:S04]  /*2da0*/  LDS.128 R20, [UR4+0x20] ;  /* 0x00002004ff147984 */ /* 0x000ea80008000c00 */
[----:B------:R-:W3:Y:S01]  /*2db0*/  LDS.128 R24, [UR4+0x30] ;  /* 0x00003004ff187984 */ /* 0x000ee20008000c00 */
[----:B-1----:R-:W-:-:S04]  /*2dc0*/  IMAD.IADD R17, R16, 0x1, R17 ;  /* 0x0000000110117824 */ /* 0x002fc800078e0211 */
[----:B------:R-:W-:Y:S01]  /*2dd0*/  IMAD.IADD R18, R18, 0x1, R17 ;  /* 0x0000000112127824 */ /* 0x000fe200078e0211 */
[----:B------:R-:W-:Y:S02]  /*2de0*/  SEL R16, R17, R16, !P0 ;  /* 0x0000001011107207 */ /* 0x000fe40004000000 */
[----:B------:R-:W-:Y:S01]  /*2df0*/  ISETP.NE.AND P0, PT, R42, 0x3, PT ;  /* 0x000000032a00780c */ /* 0x000fe20003f05270 */
[----:B------:R-:W-:Y:S01]  /*2e00*/  IMAD.IADD R19, R19, 0x1, R18 ;  /* 0x0000000113137824 */ /* 0x000fe200078e0212 */
[----:B------:R-:W-:Y:S02]  /*2e10*/  SEL R17, R43, RZ, P2 ;  /* 0x000000ff2b117207 */ /* 0x000fe40001000000 */
[----:B------:R-:W-:Y:S01]  /*2e20*/  SEL R16, R18, R16, !P0 ;  /* 0x0000001012107207 */ /* 0x000fe20004000000 */
[----:B--2---:R-:W-:Y:S01]  /*2e30*/  IMAD.IADD R20, R19, 0x1, R20 ;  /* 0x0000000113147824 */ /* 0x004fe200078e0214 */
        /* <DEDUP_REMOVED lines=8> */
[----:B---3--:R-:W-:Y:S01]  /*2ec0*/  IMAD.IADD R24, R23, 0x1, R24 ;  /* 0x0000000117187824 */ /* 0x008fe200078e0218 */
        /* <DEDUP_REMOVED lines=12> */
[----:B0-----:R-:W-:-:S02]  /*2f90*/  ISETP.GT.U32.AND P0, PT, R53, 0x1f, PT ;  /* 0x0000001f3500780c */ /* 0x001fc40003f04070 */
        /* <DEDUP_REMOVED lines=20> */
.L_x_64:
[----:B------:R-:W-:Y:S05]  /*30e0*/  @!P0 BRA `(.L_x_21) ;  /* 0x0000000000748947 */ /* 0x000fea0003800000 */
[----:B------:R-:W-:-:S07]  /*30f0*/  IMAD.MOV.U32 R22, RZ, RZ, 0x3b8 ;  /* 0x000003b8ff167424 */ /* 0x000fce00078e00ff */
.L_x_23:
        /* <DEDUP_REMOVED lines=27> */
.L_x_67:
[----:B------:R-:W-:Y:S05]  /*32b0*/  @P0 BRA `(.L_x_23) ;  /* 0xfffffffc00900947 */ /* 0x000fea000383ffff */
.L_x_21:
[----:B------:R-:W-:Y:S01]  /*32c0*/  UMOV UR5, 0xffffffff ;  /* 0xffffffff00057882 */ /* 0x000fe20000000000 */
[----:B------:R-:W-:Y:S02]  /*32d0*/  ISETP.NE.AND P0, PT, R24, 0x65, PT ;  /* 0x000000651800780c */ /* 0x000fe40003f05270 */
[----:B------:R-:W-:Y:S11]  /*32e0*/  BRA.DIV UR5, `(.L_x_24) ;  /* 0x0000001a05fc7947 */ /* 0x000ff6000b800000 */
[----:B------:R-:W0:Y:S01]  /*32f0*/  S2R R53, SR_GEMASK ;  /* 0x0000000000357919 */ /* 0x000e220000003c00 */
[----:B------:R-:W-:Y:S01]  /*3300*/  VOTE.ANY R21, PT, !P0 ;  /* 0x0000000000157806 */ /* 0x000fe200040e0100 */
[----:B------:R-:W-:-:S03]  /*3310*/  VIADD R17, R3, 0x2 ;  /* 0x0000000203117836 */ /* 0x000fc60000000000 */
[----:B0-----:R-:W-:-:S05]  /*3320*/  LOP3.LUT R21, R21, 0x80000000, R53, 0xec, !PT ;  /* 0x8000000015157812 */ /* 0x001fca00078eec35 */
[----:B------:R-:W-:-:S05]  /*3330*/  VIADD R16, R21, 0xffffffff ;  /* 0xffffffff15107836 */ /* 0x000fca0000000000 */
[----:B------:R-:W-:-:S06]  /*3340*/  LOP3.LUT R16, R21, R16, RZ, 0xc, !PT ;  /* 0x0000001015107212 */ /* 0x000fcc00078e0cff */
[----:B------:R-:W0:Y:S02]  /*3350*/  POPC R16, R16 ;  /* 0x0000001000107309 */ /* 0x000e240000000000 */
[----:B0-----:R-:W0:Y:S01]  /*3360*/  SHFL.DOWN PT, R22, R25, 0x1, R16 ;  /* 0x0820000019167989 */ /* 0x001e2200000e0010 */
[----:B------:R-:W-:-:S04]  /*3370*/  ISETP.GE.AND P0, PT, R3, R16, PT ;  /* 0x000000100300720c */ /* 0x000fc80003f06270 */
[----:B0-----:R-:W-:Y:S02]  /*3380*/  SEL R22, R22, RZ, !P0 ;  /* 0x000000ff16167207 */ /* 0x001fe40004000000 */
[----:B------:R-:W-:Y:S01]  /*3390*/  ISETP.GT.AND P0, PT, R17, R16, PT ;  /* 0x000000101100720c */ /* 0x000fe20003f04270 */
[----:B------:R-:W-:Y:S02]  /*33a0*/  VIADD R17, R3, 0x4 ;  /* 0x0000000403117836 */ /* 0x000fe40000000000 */
[----:B------:R-:W-:-:S05]  /*33b0*/  IMAD.IADD R43, R22, 0x1, R25 ;  /* 0x00000001162b7824 */ /* 0x000fca00078e0219 */
[----:B------:R-:W0:Y:S02]  /*33c0*/  SHFL.DOWN PT, R22, R43, 0x2, R16 ;  /* 0x084000002b167989 */ /* 0x000e2400000e0010 */
[----:B0-----:R-:W-:Y:S02]  /*33d0*/  SEL R22, R22, RZ, !P0 ;  /* 0x000000ff16167207 */ /* 0x001fe40004000000 */
[----:B------:R-:W-:Y:S01]  /*33e0*/  ISETP.GT.AND P0, PT, R17, R16, PT ;  /* 0x000000101100720c */ /* 0x000fe20003f04270 */
[----:B------:R-:W-:Y:S02]  /*33f0*/  VIADD R17, R3, 0x8 ;  /* 0x0000000803117836 */ /* 0x000fe40000000000 */
[----:B------:R-:W-:Y:S02]  /*3400*/  IMAD.IADD R26, R43, 0x1, R22 ;  /* 0x000000012b1a7824 */ /* 0x000fe400078e0216 */
[----:B------:R-:W0:Y:S03]  /*3410*/  LDC.64 R42, c[0x0][0x390] ;  /* 0x0000e400ff2a7b82 */ /* 0x000e260000000a00 */
[----:B------:R-:W1:Y:S02]  /*3420*/  SHFL.DOWN PT, R22, R26, 0x4, R16 ;  /* 0x088000001a167989 */ /* 0x000e6400000e0010 */
[----:B-1----:R-:W-:-:S02]  /*3430*/  SEL R25, R22, RZ, !P0 ;  /* 0x000000ff16197207 */ /* 0x002fc40004000000 */
[-C--:B------:R-:W-:Y:S01]  /*3440*/  ISETP.GT.AND P0, PT, R17, R16.reuse, PT ;  /* 0x000000101100720c */ /* 0x080fe20003f04270 */
[----:B------:R-:W-:Y:S02]  /*3450*/  VIADD R17, R3, 0x10 ;  /* 0x0000001003117836 */ /* 0x000fe40000000000 */
[----:B------:R-:W-:Y:S01]  /*3460*/  IMAD.IADD R25, R26, 0x1, R25 ;  /* 0x000000011a197824 */ /* 0x000fe200078e0219 */
[----:B0-----:R-:W-:Y:S02]  /*3470*/  IADD3 R26, P3, PT, R42, 0x100, RZ ;  /* 0x000001002a1a7810 */ /* 0x001fe40007f7e0ff */
[----:B------:R-:W-:Y:S02]  /*3480*/  ISETP.GT.AND P2, PT, R17, R16, PT ;  /* 0x000000101100720c */ /* 0x000fe40003f44270 */
[----:B------:R-:W0:Y:S01]  /*3490*/  SHFL.DOWN PT, R22, R25, 0x8, R16 ;  /* 0x0900000019167989 */ /* 0x000e2200000e0010 */
[----:B------:R-:W-:Y:S01]  /*34a0*/  IMAD.X R43, RZ, RZ, R43, P3 ;  /* 0x000000ffff2b7224 */ /* 0x000fe200018e062b */
[----:B0-----:R-:W-:-:S02]  /*34b0*/  SEL R20, R22, RZ, !P0 ;  /* 0x000000ff16147207 */ /* 0x001fc40004000000 */
[----:B------:R-:W-:-:S03]  /*34c0*/  ISETP.NE.AND P0, PT, R24, 0x65, PT ;  /* 0x000000651800780c */ /* 0x000fc60003f05270 */
[----:B------:R-:W-:-:S05]  /*34d0*/  IMAD.IADD R20, R25, 0x1, R20 ;  /* 0x0000000119147824 */ /* 0x000fca00078e0214 */
[----:B------:R-:W0:Y:S05]  /*34e0*/  SHFL.DOWN PT, R22, R20, 0x10, R16 ;  /* 0x0a00000014167989 */ /* 0x000e2a00000e0010 */
[----:B------:R-:W-:Y:S02]  /*34f0*/  VOTE.ALL P0, P0 ;  /* 0x0000000000ff7806 */ /* 0x000fe40000000000 */
[----:B0-----:R-:W-:-:S05]  /*3500*/  SEL R17, R22, RZ, !P2 ;  /* 0x000000ff16117207 */ /* 0x001fca0005000000 */
[----:B------:R-:W-:-:S07]  /*3510*/  IMAD.IADD R42, R20, 0x1, R17 ;  /* 0x00000001142a7824 */ /* 0x000fce00078e0211 */
.L_x_76:
[----:B------:R-:W-:Y:S05]  /*3520*/  @!P0 BRA `(.L_x_25) ;  /* 0x0000000400348947 */ /* 0x000fea0003800000 */
[----:B------:R-:W-:-:S07]  /*3530*/  IMAD.MOV.U32 R44, RZ, RZ, 0x3b8 ;  /* 0x000003b8ff2c7424 */ /* 0x000fce00078e00ff */
.L_x_31:
        /* <DEDUP_REMOVED lines=10> */
.L_x_79:
[----:B------:R-:W-:Y:S05]  /*35e0*/  @!P0 BRA `(.L_x_27) ;  /* 0x0000000000748947 */ /* 0x000fea0003800000 */
[----:B------:R-:W-:-:S07]  /*35f0*/  IMAD.MOV.U32 R22, RZ, RZ, R44 ;  /* 0x000000ffff167224 */ /* 0x000fce00078e002c */
.L_x_29:
        /* <DEDUP_REMOVED lines=8> */
[----:B------:R-:W0:Y:S02]  /*3680*/  F2I.FTZ.U32.TRUNC.NTZ R21, R21 ;  /* 0x0000001500157305 */ /* 0x000e24000021f000 */
[----:B0-----:R-:W-:Y:S02]  /*3690*/  IMAD R25, R20, R21, RZ ;  /* 0x0000001514197224 */ /* 0x001fe400078e02ff */
[----:B------:R-:W-:-:S04]  /*36a0*/  IMAD.MOV.U32 R20, RZ, RZ, RZ ;  /* 0x000000ffff147224 */ /* 0x000fc800078e00ff */
        /* <DEDUP_REMOVED lines=16> */
.L_x_82:
[----:B------:R-:W-:Y:S05]  /*37b0*/  @P0 BRA `(.L_x_29) ;  /* 0xfffffffc00900947 */ /* 0x000fea000383ffff */
.L_x_27:
[----:B------:R-:W-:Y:S01]  /*37c0*/  UMOV UR5, 0xffffffff ;  /* 0xffffffff00057882 */ /* 0x000fe20000000000 */
[----:B------:R-:W-:Y:S02]  /*37d0*/  ISETP.NE.AND P0, PT, R24, 0x65, PT ;  /* 0x000000651800780c */ /* 0x000fe40003f05270 */
[----:B------:R-:W-:Y:S11]  /*37e0*/  BRA.DIV UR5, `(.L_x_30) ;  /* 0x0000001a05fc7947 */ /* 0x000ff6000b800000 */
[----:B------:R-:W-:Y:S01]  /*37f0*/  VOTE.ANY R21, PT, !P0 ;  /* 0x0000000000157806 */ /* 0x000fe200040e0100 */
[----:B------:R-:W-:Y:S02]  /*3800*/  VIADD R17, R3, 0x2 ;  /* 0x0000000203117836 */ /* 0x000fe40000000000 */
[----:B------:R-:W-:Y:S01]  /*3810*/  VIADD R23, R23, 0xffffffe0 ;  /* 0xffffffe017177836 */ /* 0x000fe20000000000 */
[----:B------:R-:W-:-:S05]  /*3820*/  LOP3.LUT R21, R21, 0x80000000, R53, 0xec, !PT ;  /* 0x8000000015157812 */ /* 0x000fca00078eec35 */
        /* <DEDUP_REMOVED lines=18> */
[----:B------:R-:W-:-:S03]  /*3950*/  IMAD.IADD R25, R25, 0x1, R22 ;  /* 0x0000000119197824 */ /* 0x000fc600078e0216 */
[----:B------:R-:W-:Y:S02]  /*3960*/  ISETP.GT.AND P2, PT, R17, R16, PT ;  /* 0x000000101100720c */ /* 0x000fe40003f44270 */
        /* <DEDUP_REMOVED lines=8> */
.L_x_91:
[----:B------:R-:W-:Y:S05]  /*39f0*/  @P0 BRA `(.L_x_31) ;  /* 0xfffffff800d00947 */ /* 0x000fea000383ffff */
.L_x_25:
        /* <DEDUP_REMOVED lines=8> */
[----:B0-----:R-:W-:Y:S01]  /*3a80*/  @!P1 LEA R3, R16, R3, 0x18 ;  /* 0x0000000310039211 */ /* 0x001fe200078ec0ff */
[----:B------:R-:W-:Y:S02]  /*3a90*/  IMAD.MOV.U32 R16, RZ, RZ, R52 ;  /* 0x000000ffff107224 */ /* 0x000fe400078e0034 */
[----:B------:R-:W-:Y:S02]  /*3aa0*/  @!P0 IMAD.MOV.U32 R16, RZ, RZ, R42 ;  /* 0x000000ffff108224 */ /* 0x000fe400078e002a */
[----:B------:R1:W-:Y:S04]  /*3ab0*/  @!P1 STS [R3+0x8], R27 ;  /* 0x0000081b03009388 */ /* 0x0003e80000000800 */
[----:B------:R1:W-:Y:S01]  /*3ac0*/  @!P1 STS [R3+0x4], R42 ;  /* 0x0000042a03009388 */ /* 0x0003e20000000800 */
[----:B--2---:R-:W-:-:S05]  /*3ad0*/  @!P0 LEA R17, R20, R17, 0x18 ;  /* 0x0000001114118211 */ /* 0x004fca00078ec0ff */
[----:B------:R1:W-:Y:S02]  /*3ae0*/  @!P0 STS [R17+0x4c], R42 ;  /* 0x00004c2a11008388 */ /* 0x0003e40000000800 */
.L_x_19:
[----:B------:R-:W-:Y:S05]  /*3af0*/  WARPSYNC.ALL ;  /* 0x0000000000007948 */ /* 0x000fea0003800000 */
[----:B------:R-:W0:Y:S08]  /*3b00*/  S2UR UR5, SR_CgaCtaId ;  /* 0x00000000000579c3 */ /* 0x000e300000008800 */
[----:B------:R-:W-:Y:S06]  /*3b10*/  BAR.SYNC.DEFER_BLOCKING 0x0 ;  /* 0x0000000000007b1d */ /* 0x000fec0000010000 */
[----:B------:R-:W-:Y:S01]  /*3b20*/  UMOV UR4, 0x400 ;  /* 0x0000040000047882 */ /* 0x000fe20000000000 */
[----:B-1----:R-:W1:Y:S01]  /*3b30*/  S2R R17, SR_TID.X ;  /* 0x0000000000117919 */ /* 0x002e620000002100 */
[----:B0-----:R-:W-:-:S09]  /*3b40*/  ULEA UR4, UR5, UR4, 0x18 ;  /* 0x0000000405047291 */ /* 0x001fd2000f8ec0ff */
[----:B------:R-:W0:Y:S01]  /*3b50*/  LDS R3, [UR4+0x4c] ;  /* 0x00004c04ff037984 */ /* 0x000e220008000800 */
[----:B-1----:R-:W-:-:S04]  /*3b60*/  ISETP.NE.AND P0, PT, R17, RZ, PT ;  /* 0x000000ff1100720c */ /* 0x002fc80003f05270 */
[----:B0-----:R-:W-:-:S05]  /*3b70*/  SEL R3, R3, RZ, P0 ;  /* 0x000000ff03037207 */ /* 0x001fca0000000000 */
[----:B------:R-:W-:-:S07]  /*3b80*/  IMAD.IADD R39, R3, 0x1, R16 ;  /* 0x0000000103277824 */ /* 0x000fce00078e0210 */
.L_x_18:
[----:B------:R-:W-:Y:S01]  /*3b90*/  IMAD.IADD R4, R4, 0x1, R39 ;  /* 0x0000000104047824 */ /* 0x000fe200078e0227 */
[----:B------:R-:W0:Y:S01]  /*3ba0*/  S2R R16, SR_TID.X ;  /* 0x0000000000107919 */ /* 0x000e220000002100 */
[----:B------:R-:W1:Y:S01]  /*3bb0*/  S2UR UR5, SR_CTAID.X ;  /* 0x00000000000579c3 */ /* 0x000e620000002500 */
[----:B------:R-:W2:Y:S01]  /*3bc0*/  LDCU.64 UR6, c[0x0][0x388] ;  /* 0x00007100ff0677ac */ /* 0x000ea20008000a00 */
[----:B------:R-:W-:Y:S01]  /*3bd0*/  IMAD.IADD R5, R5, 0x1, R4 ;  /* 0x0000000105057824 */ /* 0x000fe200078e0204 */
[----:B------:R-:W3:Y:S03]  /*3be0*/  S2R R3, SR_LANEID ;  /* 0x0000000000037919 */ /* 0x000ee60000000000 */
[----:B------:R-:W-:Y:S02]  /*3bf0*/  IMAD.IADD R6, R6, 0x1, R5 ;  /* 0x0000000106067824 */ /* 0x000fe400078e0205 */
[----:B------:R-:W-:Y:S02]  /*3c00*/  BAR.SYNC.DEFER_BLOCKING 0x0 ;  /* 0x0000000000007b1d */ /* 0x000fe40000010000 */
[----:B------:R-:W-:-:S04]  /*3c10*/  IMAD.IADD R7, R7, 0x1, R6 ;  /* 0x0000000107077824 */ /* 0x000fc800078e0206 */
[----:B------:R-:W-:Y:S01]  /*3c20*/  IMAD.IADD R8, R8, 0x1, R7 ;  /* 0x0000000108087824 */ /* 0x000fe200078e0207 */
[----:B------:R-:W4:Y:S03]  /*3c30*/  S2R R18, SR_TID.X ;  /* 0x0000000000127919 */ /* 0x000f260000002100 */
[----:B------:R-:W-:-:S04]  /*3c40*/  IMAD.IADD R9, R9, 0x1, R8 ;  /* 0x0000000109097824 */ /* 0x000fc800078e0208 */
[----:B------:R-:W-:-:S04]  /*3c50*/  IMAD.IADD R10, R10, 0x1, R9 ;  /* 0x000000010a0a7824 */ /* 0x000fc800078e0209 */
[----:B------:R-:W-:-:S04]  /*3c60*/  IMAD.IADD R11, R11, 0x1, R10 ;  /* 0x000000010b0b7824 */ /* 0x000fc800078e020a */
[----:B------:R-:W-:Y:S01]  /*3c70*/  IMAD.IADD R12, R12, 0x1, R11 ;  /* 0x000000010c0c7824 */ /* 0x000fe200078e020b */
[----:B0-----:R-:W-:-:S03]  /*3c80*/  ISETP.NE.AND P0, PT, R16, RZ, PT ;  /* 0x000000ff1000720c */ /* 0x001fc60003f05270 */
[----:B------:R-:W-:Y:S02]  /*3c90*/  IMAD.IADD R13, R13, 0x1, R12 ;  /* 0x000000010d0d7824 */ /* 0x000fe400078e020c */
[----:B---3--:R-:W-:Y:S02]  /*3ca0*/  IMAD R3, R3, 0x54, R38 ;  /* 0x0000005403037824 */ /* 0x008fe400078e0226 */
[----:B------:R-:W-:-:S03]  /*3cb0*/  IMAD.IADD R14, R14, 0x1, R13 ;  /* 0x000000010e0e7824 */ /* 0x000fc600078e020d */
[----:B------:R0:W-:Y:S01]  /*3cc0*/  STS.64 [R3], R4 ;  /* 0x0000000403007388 */ /* 0x0001e20000000a00 */
[----:B------:R-:W-:-:S03]  /*3cd0*/  IMAD.IADD R15, R15, 0x1, R14 ;  /* 0x000000010f0f7824 */ /* 0x000fc600078e020e */
[----:B------:R-:W-:Y:S01]  /*3ce0*/  STS.64 [R3+0x8], R6 ;  /* 0x0000080603007388 */ /* 0x000fe20000000a00 */
[----:B------:R-:W-:-:S03]  /*3cf0*/  IMAD.IADD R28, R28, 0x1, R15 ;  /* 0x000000011c1c7824 */ /* 0x000fc600078e020f */
[----:B------:R-:W-:Y:S01]  /*3d00*/  STS.64 [R3+0x10], R8 ;  /* 0x0000100803007388 */ /* 0x000fe20000000a00 */
[----:B------:R-:W-:-:S03]  /*3d10*/  IMAD.IADD R29, R29, 0x1, R28 ;  /* 0x000000011d1d7824 */ /* 0x000fc600078e021c */
[----:B------:R-:W-:Y:S01]  /*3d20*/  STS.64 [R3+0x18], R10 ;  /* 0x0000180a03007388 */ /* 0x000fe20000000a00 */
[----:B------:R-:W-:Y:S01]  /*3d30*/  IMAD.IADD R30, R30, 0x1, R29 ;  /* 0x000000011e1e7824 */ /* 0x000fe200078e021d */
[----:B0-----:R-:W1:Y:S02]  /*3d40*/  LDC R4, c[0x0][0x398] ;  /* 0x0000e600ff047b82 */ /* 0x001e640000000800 */
[----:B------:R4:W-:Y:S01]  /*3d50*/  STS.64 [R3+0x20], R12 ;  /* 0x0000200c03007388 */ /* 0x0009e20000000a00 */
[----:B------:R-:W-:-:S03]  /*3d60*/  IMAD.IADD R31, R31, 0x1, R30 ;  /* 0x000000011f1f7824 */ /* 0x000fc600078e021e */
[----:B------:R0:W-:Y:S01]  /*3d70*/  STS.64 [R3+0x28], R14 ;  /* 0x0000280e03007388 */ /* 0x0001e20000000a00 */
[----:B------:R-:W-:-:S03]  /*3d80*/  IMAD.IADD R32, R32, 0x1, R31 ;  /* 0x0000000120207824 */ /* 0x000fc600078e021f */
[----:B------:R-:W-:Y:S01]  /*3d90*/  STS.64 [R3+0x30], R28 ;  /* 0x0000301c03007388 */ /* 0x000fe20000000a00 */
[----:B------:R-:W-:-:S03]  /*3da0*/  IMAD.IADD R33, R33, 0x1, R32 ;  /* 0x0000000121217824 */ /* 0x000fc600078e0220 */
[----:B------:R-:W-:Y:S01]  /*3db0*/  STS.64 [R3+0x38], R30 ;  /* 0x0000381e03007388 */ /* 0x000fe20000000a00 */
[----:B------:R-:W-:Y:S01]  /*3dc0*/  IMAD.IADD R34, R34, 0x1, R33 ;  /* 0x0000000122227824 */ /* 0x000fe200078e0221 */
[C---:B----4-:R-:W-:Y:S02]  /*3dd0*/  LOP3.LUT R12, R18.reuse, 0x1f, RZ, 0xc0, !PT ;  /* 0x0000001f120c7812 */ /* 0x050fe400078ec0ff */
[----:B------:R-:W-:Y:S01]  /*3de0*/  STS.64 [R3+0x40], R32 ;  /* 0x0000402003007388 */ /* 0x000fe20000000a00 */
[----:B------:R-:W-:Y:S01]  /*3df0*/  IMAD.IADD R35, R35, 0x1, R34 ;  /* 0x0000000123237824 */ /* 0x000fe200078e0222 */
[----:B------:R-:W-:Y:S01]  /*3e00*/  LOP3.LUT R18, R18, 0x3e0, RZ, 0xc0, !PT ;  /* 0x000003e012127812 */ /* 0x000fe200078ec0ff */
[----:B------:R-:W3:Y:S02]  /*3e10*/  S2R R5, SR_TID.X ;  /* 0x0000000000057919 */ /* 0x000ee40000002100 */
[----:B------:R-:W-:Y:S02]  /*3e20*/  IMAD.IADD R16, R36, 0x1, R35 ;  /* 0x0000000124107824 */ /* 0x000fe400078e0223 */
[----:B-1----:R-:W-:Y:S01]  /*3e30*/  VIADD R4, R4, UR5 ;  /* 0x0000000504047c36 */ /* 0x002fe20008000000 */
[----:B------:R-:W-:Y:S01]  /*3e40*/  STS.64 [R3+0x48], R34 ;  /* 0x0000482203007388 */ /* 0x000fe20000000a00 */
[----:B------:R-:W-:-:S02]  /*3e50*/  IMAD.IADD R17, R37, 0x1, R16 ;  /* 0x0000000125117824 */ /* 0x000fc400078e0210 */
[----:B------:R-:W-:Y:S02]  /*3e60*/  IMAD R18, R18, 0x16, R12 ;  /* 0x0000001612127824 */ /* 0x000fe400078e020c */
[----:B------:R-:W-:Y:S01]  /*3e70*/  IMAD R12, R4, 0x2100, RZ ;  /* 0x00002100040c7824 */ /* 0x000fe200078e02ff */
[----:B------:R-:W-:Y:S01]  /*3e80*/  STS.64 [R3+0x50], R16 ;  /* 0x0000501003007388 */ /* 0x000fe20000000a00 */
[----:B------:R-:W-:-:S03]  /*3e90*/  NOP ;  /* 0x0000000000007918 */ /* 0x000fc60000000000 */
[----:B------:R-:W-:Y:S01]  /*3ea0*/  LDS R10, [R38] ;  /* 0x00000000260a7984 */ /* 0x000fe20000000800 */
[----:B0-----:R-:W-:-:S03]  /*3eb0*/  VIADD R14, R18, 0x40 ;  /* 0x00000040120e7836 */ /* 0x001fc60000000000 */
[----:B------:R-:W-:Y:S04]  /*3ec0*/  LDS R39, [R38+0x80] ;  /* 0x0000800026277984 */ /* 0x000fe80000000800 */
[----:B------:R-:W-:Y:S04]  /*3ed0*/  LDS R8, [R38+0x100] ;  /* 0x0001000026087984 */ /* 0x000fe80000000800 */
[----:B------:R-:W-:Y:S01]  /*3ee0*/  LDS R43, [R38+0x180] ;  /* 0x00018000262b7984 */ /* 0x000fe20000000800 */
[----:B---3--:R-:W-:-:S03]  /*3ef0*/  LOP3.LUT R4, R5, 0x3e0, RZ, 0xc0, !PT ;  /* 0x000003e005047812 */ /* 0x008fc600078ec0ff */
[----:B------:R-:W-:Y:S01]  /*3f00*/  LDS R53, [R38+0x200] ;  /* 0x0002000026357984 */ /* 0x000fe20000000800 */
[----:B------:R-:W-:-:S03]  /*3f10*/  LOP3.LUT R5, R5, 0x1f, RZ, 0xc0, !PT ;  /* 0x0000001f05057812 */ /* 0x000fc600078ec0ff */
[----:B------:R-:W-:Y:S04]  /*3f20*/  LDS R37, [R38+0x280] ;  /* 0x0002800026257984 */ /* 0x000fe80000000800 */
        /* <DEDUP_REMOVED lines=16> */
[----:B------:R0:W-:Y:S01]  /*4030*/  @!P0 STS [UR4+0x8400], R0 ;  /* 0x00840000ff008988 */ /* 0x0001e20008000804 */
[----:B------:R-:W-:Y:S01]  /*4040*/  BAR.SYNC.DEFER_BLOCKING 0x0 ;  /* 0x0000000000007b1d */ /* 0x000fe20000010000 */
[----:B0-----:R-:W-:Y:S01]  /*4050*/  IADD3 R0, P0, PT, R12, R18, RZ ;  /* 0x000000120c007210 */ /* 0x001fe20007f1e0ff */
[----:B------:R-:W-:-:S04]  /*4060*/  IMAD R12, R4, 0x16, R5 ;  /* 0x00000016040c7824 */ /* 0x000fc800078e0205 */
[----:B------:R-:W-:Y:S01]  /*4070*/  IMAD.X R5, RZ, RZ, RZ, P0 ;  /* 0x000000ffff057224 */ /* 0x000fe200000e06ff */
[----:B--2---:R-:W-:-:S04]  /*4080*/  LEA R4, P0, R0, UR6, 0x2 ;  /* 0x0000000600047c11 */ /* 0x004fc8000f8010ff */
[----:B------:R-:W-:Y:S01]  /*4090*/  LEA.HI.X R5, R0, UR7, R5, 0x2, P0 ;  /* 0x0000000700057c11 */ /* 0x000fe200080f1405 */
[----:B------:R-:W-:Y:S01]  /*40a0*/  VIADD R0, R12, 0xa0 ;  /* 0x000000a00c007836 */ /* 0x000fe20000000000 */
[----:B------:R-:W0:Y:S02]  /*40b0*/  LDS R6, [UR4+0x8400] ;  /* 0x00840004ff067984 */ /* 0x000e240008000800 */
[-C--:B0-----:R-:W-:Y:S02]  /*40c0*/  ISETP.GE.AND P6, PT, R18, R6.reuse, PT ;  /* 0x000000061200720c */ /* 0x081fe40003fc6270 */
[-C--:B------:R-:W-:Y:S01]  /*40d0*/  ISETP.GE.AND P5, PT, R14, R6.reuse, PT ;  /* 0x000000060e00720c */ /* 0x080fe20003fa6270 */
[C---:B------:R-:W-:Y:S01]  /*40e0*/  VIADD R14, R12.reuse, 0xc0 ;  /* 0x000000c00c0e7836 */ /* 0x040fe20000000000 */
[-C--:B------:R-:W-:Y:S01]  /*40f0*/  ISETP.GE.AND P0, PT, R51, R6.reuse, PT ;  /* 0x000000063300720c */ /* 0x080fe20003f06270 */
[----:B------:R-:W-:Y:S01]  /*4100*/  VIADD R51, R12, 0x20 ;  /* 0x000000200c337836 */ /* 0x000fe20000000000 */
[----:B------:R-:W-:-:S02]  /*4110*/  ISETP.GE.AND P4, PT, R50, R6, PT ;  /* 0x000000063200720c */ /* 0x000fc40003f86270 */
[-C--:B------:R-:W-:Y:S02]  /*4120*/  ISETP.GE.AND P2, PT, R0, R6.reuse, PT ;  /* 0x000000060000720c */ /* 0x080fe40003f46270 */
[-C--:B------:R-:W-:Y:S01]  /*4130*/  ISETP.GE.AND P3, PT, R51, R6.reuse, PT ;  /* 0x000000063300720c */ /* 0x080fe20003f66270 */
[----:B------:R-:W-:Y:S01]  /*4140*/  VIADD R51, R12, 0x100 ;  /* 0x000001000c337836 */ /* 0x000fe20000000000 */
[-C--:B------:R-:W-:Y:S01]  /*4150*/  ISETP.GE.AND P1, PT, R14, R6.reuse, PT ;  /* 0x000000060e00720c */ /* 0x080fe20003f26270 */
[----:B------:R-:W-:Y:S01]  /*4160*/  @!P6 STG.E desc[UR8][R4.64], R10 ;  /* 0x0000000a0400e986 */ /* 0x000fe2000c101908 */
[-C--:B------:R-:W-:Y:S01]  /*4170*/  ISETP.GE.AND P6, PT, R49, R6.reuse, PT ;  /* 0x000000063100720c */ /* 0x080fe20003fc6270 */
[C---:B------:R-:W-:Y:S02]  /*4180*/  VIADD R49, R12.reuse, 0x120 ;  /* 0x000001200c317836 */ /* 0x040fe40000000000 */
[----:B------:R-:W-:Y:S01]  /*4190*/  @!P5 STG.E desc[UR8][R4.64+0x100], R8 ;  /* 0x000100080400d986 */ /* 0x000fe2000c101908 */
[----:B------:R-:W-:Y:S01]  /*41a0*/  ISETP.GE.AND P5, PT, R51, R6, PT ;  /* 0x000000063300720c */ /* 0x000fe20003fa6270 */
[----:B------:R-:W-:-:S02]  /*41b0*/  VIADD R51, R12, 0x140 ;  /* 0x000001400c337836 */ /* 0x000fc40000000000 */
[----:B------:R-:W-:Y:S01]  /*41c0*/  @!P0 STG.E desc[UR8][R4.64+0x180], R43 ;  /* 0x0001802b04008986 */ /* 0x000fe2000c101908 */
[----:B------:R-:W-:-:S03]  /*41d0*/  ISETP.GE.AND P0, PT, R49, R6, PT ;  /* 0x000000063100720c */ /* 0x000fc60003f06270 */
[----:B------:R-:W-:Y:S01]  /*41e0*/  @!P4 STG.E desc[UR8][R4.64+0x200], R53 ;  /* 0x000200350400c986 */ /* 0x000fe2000c101908 */
[----:B------:R-:W-:-:S03]  /*41f0*/  ISETP.GE.AND P4, PT, R51, R6, PT ;  /* 0x000000063300720c */ /* 0x000fc60003f86270 */
[----:B------:R0:W-:Y:S01]  /*4200*/  @!P3 STG.E desc[UR8][R4.64+0x80], R39 ;  /* 0x000080270400b986 */ /* 0x0001e2000c101908 */
[----:B------:R-:W-:-:S03]  /*4210*/  ISETP.GE.AND P3, PT, R48, R6, PT ;  /* 0x000000063000720c */ /* 0x000fc60003f66270 */
[----:B------:R1:W-:Y:S01]  /*4220*/  @!P2 STG.E desc[UR8][R4.64+0x280], R37 ;  /* 0x000280250400a986 */ /* 0x0003e2000c101908 */
[-C--:B------:R-:W-:Y:S01]  /*4230*/  ISETP.GE.AND P2, PT, R47, R6.reuse, PT ;  /* 0x000000062f00720c */ /* 0x080fe20003f46270 */
[----:B------:R-:W-:Y:S02]  /*4240*/  VIADD R47, R12, 0x1e0 ;  /* 0x000001e00c2f7836 */ /* 0x000fe40000000000 */
[----:B------:R-:W-:Y:S01]  /*4250*/  @!P1 STG.E desc[UR8][R4.64+0x300], R35 ;  /* 0x0003002304009986 */ /* 0x000fe2000c101908 */
[----:B------:R-:W-:-:S03]  /*4260*/  ISETP.GE.AND P1, PT, R46, R6, PT ;  /* 0x000000062e00720c */ /* 0x000fc60003f26270 */
[----:B------:R2:W-:Y:S01]  /*4270*/  @!P6 STG.E desc[UR8][R4.64+0x380], R31 ;  /* 0x0003801f0400e986 */ /* 0x0005e2000c101908 */
[-C--:B------:R-:W-:Y:S01]  /*4280*/  ISETP.GE.AND P6, PT, R45, R6.reuse, PT ;  /* 0x000000062d00720c */ /* 0x080fe20003fc6270 */
[C---:B0-----:R-:W-:Y:S02]  /*4290*/  VIADD R39, R12.reuse, 0x220 ;  /* 0x000002200c277836 */ /* 0x041fe40000000000 */
[----:B-1----:R-:W-:Y:S01]  /*42a0*/  VIADD R37, R12, 0x240 ;  /* 0x000002400c257836 */ /* 0x002fe20000000000 */
[----:B------:R0:W-:Y:S01]  /*42b0*/  @!P5 STG.E desc[UR8][R4.64+0x400], R33 ;  /* 0x000400210400d986 */ /* 0x0001e2000c101908 */
[----:B------:R-:W-:-:S03]  /*42c0*/  ISETP.GE.AND P5, PT, R47, R6, PT ;  /* 0x000000062f00720c */ /* 0x000fc60003fa6270 */
[----:B------:R0:W-:Y:S01]  /*42d0*/  @!P0 STG.E desc[UR8][R4.64+0x480], R29 ;  /* 0x0004801d04008986 */ /* 0x0001e2000c101908 */
[-C--:B------:R-:W-:Y:S01]  /*42e0*/  ISETP.GE.AND P0, PT, R41, R6.reuse, PT ;  /* 0x000000062900720c */ /* 0x080fe20003f06270 */
[----:B--2---:R-:W-:Y:S02]  /*42f0*/  VIADD R31, R12, 0x280 ;  /* 0x000002800c1f7836 */ /* 0x004fe40000000000 */
[----:B------:R0:W-:Y:S01]  /*4300*/  @!P4 STG.E desc[UR8][R4.64+0x500], R25 ;  /* 0x000500190400c986 */ /* 0x0001e2000c101908 */
[----:B------:R-:W-:-:S03]  /*4310*/  ISETP.GE.AND P4, PT, R39, R6, PT ;  /* 0x000000062700720c */ /* 0x000fc60003f86270 */
        /* <DEDUP_REMOVED lines=8> */
[----:B------:R0:W-:Y:S04]  /*43a0*/  @!P5 STG.E desc[UR8][R4.64+0x780], R15 ;  /* 0x0007800f0400d986 */ /* 0x0001e8000c101908 */
[----:B------:R0:W-:Y:S04]  /*43b0*/  @!P0 STG.E desc[UR8][R4.64+0x800], R13 ;  /* 0x0008000d04008986 */ /* 0x0001e8000c101908 */
[----:B------:R0:W-:Y:S04]  /*43c0*/  @!P4 STG.E desc[UR8][R4.64+0x880], R11 ;  /* 0x0008800b0400c986 */ /* 0x0001e8000c101908 */
[----:B------:R0:W-:Y:S04]  /*43d0*/  @!P3 STG.E desc[UR8][R4.64+0x900], R9 ;  /* 0x000900090400b986 */ /* 0x0001e8000c101908 */
[----:B------:R0:W-:Y:S04]  /*43e0*/  @!P2 STG.E desc[UR8][R4.64+0x980], R7 ;  /* 0x000980070400a986 */ /* 0x0001e8000c101908 */
[----:B------:R0:W-:Y:S01]  /*43f0*/  @!P1 STG.E desc[UR8][R4.64+0xa00], R3 ;  /* 0x000a000304009986 */ /* 0x0001e2000c101908 */
[----:B------:R-:W-:Y:S05]  /*4400*/  @P6 EXIT ;  /* 0x000000000000694d */ /* 0x000fea0003800000 */
[----:B------:R-:W-:Y:S01]  /*4410*/  STG.E desc[UR8][R4.64+0xa80], R27 ;  /* 0x000a801b04007986 */ /* 0x000fe2000c101908 */
[----:B------:R-:W-:Y:S05]  /*4420*/  EXIT ;  /* 0x000000000000794d */ /* 0x000fea0003800000 */
.L_x_5:
[----:B------:R-:W-:Y:S01]  /*4430*/  BSSY B1, `(.L_x_32) ;  /* 0x0000006000017945 */ /* 0x000fe20003800000 */
[----:B------:R-:W-:Y:S01]  /*4440*/  PLOP3.LUT P0, PT, P0, PT, PT, 0x8, 0x80 ;  /* 0x000000000080781c */ /* 0x000fe2000070e170 */
[----:B------:R-:W-:-:S12]  /*4450*/  IMAD.MOV.U32 R21, RZ, RZ, -0x1 ;  /* 0xffffffffff157424 */ /* 0x000fd800078e00ff */
[----:B------:R-:W-:Y:S05]  /*4460*/  WARPSYNC.COLLECTIVE R21, `(.L_x_33) ;  /* 0x0000000015087348 */ /* 0x000fea0003c00000 */
[----:B------:R-:W-:Y:S01]  /*4470*/  VOTE.ANY P0, P0 ;  /* 0x0000000000ff7806 */ /* 0x000fe20000000100 */
[----:B------:R-:W-:-:S12]  /*4480*/  ENDCOLLECTIVE ;  /* 0x000000000000791b */ /* 0x000fd80003800000 */
.L_x_33:
[----:B------:R-:W-:Y:S05]  /*4490*/  BSYNC B1 ;  /* 0x0000000000017941 */ /* 0x000fea0003800000 */
.L_x_32:
[----:B------:R-:W-:Y:S05]  /*44a0*/  BRA `(.L_x_34) ;  /* 0xffffffc8009c7947 */ /* 0x000fea000383ffff */
.L_x_7:
[----:B------:R-:W-:Y:S01]  /*44b0*/  BSSY B1, `(.L_x_35) ;  /* 0x0000006000017945 */ /* 0x000fe20003800000 */
[----:B------:R-:W-:Y:S01]  /*44c0*/  PLOP3.LUT P0, PT, P0, PT, PT, 0x8, 0x80 ;  /* 0x000000000080781c */ /* 0x000fe2000070e170 */
[----:B------:R-:W-:-:S12]  /*44d0*/  IMAD.MOV.U32 R21, RZ, RZ, -0x1 ;  /* 0xffffffffff157424 */ /* 0x000fd800078e00ff */
[----:B------:R-:W-:Y:S05]  /*44e0*/  WARPSYNC.COLLECTIVE R21, `(.L_x_36) ;  /* 0x0000000015087348 */ /* 0x000fea0003c00000 */
[----:B------:R-:W-:Y:S01]  /*44f0*/  VOTE.ANY P0, P0 ;  /* 0x0000000000ff7806 */ /* 0x000fe20000000100 */
[----:B------:R-:W-:-:S12]  /*4500*/  ENDCOLLECTIVE ;  /* 0x000000000000791b */ /* 0x000fd80003800000 */
.L_x_36:
[----:B------:R-:W-:Y:S05]  /*4510*/  BSYNC B1 ;  /* 0x0000000000017941 */ /* 0x000fea0003800000 */
.L_x_35:
[----:B------:R-:W-:Y:S05]  /*4520*/  BRA `(.L_x_37) ;  /* 0xffffffc800f07947 */ /* 0x000fea000383ffff */
.L_x_9:
[----:B------:R-:W0:Y:S01]  /*4530*/  S2R R49, SR_GEMASK ;  /* 0x0000000000317919 */ /* 0x000e220000003c00 */
[----:B------:R-:W-:Y:S01]  /*4540*/  BSSY B1, `(.L_x_38) ;  /* 0x0000006000017945 */ /* 0x000fe20003800000 */
[----:B------:R-:W-:Y:S01]  /*4550*/  PLOP3.LUT P0, PT, P0, PT, PT, 0x8, 0x80 ;  /* 0x000000000080781c */ /* 0x000fe2000070e170 */
[----:B------:R-:W-:-:S12]  /*4560*/  IMAD.MOV.U32 R21, RZ, RZ, -0x1 ;  /* 0xffffffffff157424 */ /* 0x000fd800078e00ff */
[----:B0-----:R-:W-:Y:S05]  /*4570*/  WARPSYNC.COLLECTIVE R21, `(.L_x_39) ;  /* 0x0000000015087348 */ /* 0x001fea0003c00000 */
[----:B------:R-:W-:Y:S01]  /*4580*/  VOTE.ANY R21, PT, P0 ;  /* 0x0000000000157806 */ /* 0x000fe200000e0100 */
[----:B0-----:R-:W-:Y:S06]  /*4590*/  ENDCOLLECTIVE ;  /* 0x000000000000791b */ /* 0x001fec0003800000 */
.L_x_39:
[----:B------:R-:W-:Y:S05]  /*45a0*/  BSYNC B1 ;  /* 0x0000000000017941 */ /* 0x000fea0003800000 */
.L_x_38:
[----:B------:R-:W-:Y:S01]  /*45b0*/  LOP3.LUT R21, R21, 0x80000000, R49, 0xec, !PT ;  /* 0x8000000015157812 */ /* 0x000fe200078eec31 */
[----:B------:R-:W-:Y:S02]  /*45c0*/  IMAD.MOV.U32 R20, RZ, RZ, R29 ;  /* 0x000000ffff147224 */ /* 0x000fe400078e001d */
[----:B------:R-:W-:Y:S02]  /*45d0*/  IMAD.MOV.U32 R17, RZ, RZ, 0x1 ;  /* 0x00000001ff117424 */ /* 0x000fe400078e00ff */
[C---:B------:R-:W-:Y:S02]  /*45e0*/  VIADD R16, R21.reuse, 0xffffffff ;  /* 0xffffffff15107836 */ /* 0x040fe40000000000 */
[C---:B------:R-:W-:Y:S02]  /*45f0*/  VIADD R30, R48.reuse, 0x2 ;  /* 0x00000002301e7836 */ /* 0x040fe40000000000 */
[----:B------:R-:W-:Y:S01]  /*4600*/  VIADD R25, R48, 0x4 ;  /* 0x0000000430197836 */ /* 0x000fe20000000000 */
[----:B------:R-:W-:Y:S01]  /*4610*/  LOP3.LUT R24, R21, R16, RZ, 0xc, !PT ;  /* 0x0000001015187212 */ /* 0x000fe200078e0cff */
[----:B------:R-:W-:-:S02]  /*4620*/  IMAD.MOV.U32 R21, RZ, RZ, -0x1 ;  /* 0xffffffffff157424 */ /* 0x000fc400078e00ff */
[C---:B------:R-:W-:Y:S01]  /*4630*/  VIADD R42, R48.reuse, 0x10 ;  /* 0x00000010302a7836 */ /* 0x040fe20000000000 */
[----:B------:R0:W1:Y:S02]  /*4640*/  POPC R16, R24 ;  /* 0x0000001800107309 */ /* 0x0000640000000000 */
[----:B0-----:R-:W-:-:S07]  /*4650*/  VIADD R24, R48, 0x8 ;  /* 0x0000000830187836 */ /* 0x001fce0000000000 */
[----:B-1----:R-:W-:Y:S05]  /*4660*/  WARPSYNC.COLLECTIVE R21, `(.L_x_40) ;  /* 0x0000000015087348 */ /* 0x002fea0003c00000 */
[----:B-1----:R0:W1:Y:S02]  /*4670*/  SHFL.DOWN P2, R22, R20, R17, R16 ;  /* 0x0800001114167389 */ /* 0x0020640000040010 */
[----:B01----:R-:W-:Y:S05]  /*4680*/  ENDCOLLECTIVE ;  /* 0x000000000000791b */ /* 0x003fea0003800000 */
.L_x_40:
[----:B------:R-:W-:Y:S01]  /*4690*/  ISETP.GE.AND P0, PT, R48, R16, PT ;  /* 0x000000103000720c */ /* 0x000fe20003f06270 */
[----:B------:R-:W-:-:S03]  /*46a0*/  IMAD.MOV.U32 R17, RZ, RZ, 0x2 ;  /* 0x00000002ff117424 */ /* 0x000fc600078e00ff */
[----:B------:R-:W-:Y:S02]  /*46b0*/  SEL R22, R22, RZ, !P0 ;  /* 0x000000ff16167207 */ /* 0x000fe40004000000 */
[----:B------:R-:W-:-:S03]  /*46c0*/  ISETP.GT.AND P0, PT, R30, R16, PT ;  /* 0x000000101e00720c */ /* 0x000fc60003f04270 */
[----:B------:R-:W-:-:S04]  /*46d0*/  IMAD.IADD R41, R22, 0x1, R29 ;  /* 0x0000000116297824 */ /* 0x000fc800078e021d */
[----:B------:R-:W-:-:S07]  /*46e0*/  IMAD.MOV.U32 R20, RZ, RZ, R41 ;  /* 0x000000ffff147224 */ /* 0x000fce00078e0029 */
[----:B------:R-:W-:Y:S05]  /*46f0*/  WARPSYNC.COLLECTIVE R21, `(.L_x_41) ;  /* 0x0000000015087348 */ /* 0x000fea0003c00000 */
[----:B------:R0:W1:Y:S02]  /*4700*/  SHFL.DOWN P2, R22, R20, R17, R16 ;  /* 0x0800001114167389 */ /* 0x0000640000040010 */
[----:B01----:R-:W-:Y:S05]  /*4710*/  ENDCOLLECTIVE ;  /* 0x000000000000791b */ /* 0x003fea0003800000 */
.L_x_41:
[----:B------:R-:W-:Y:S01]  /*4720*/  IMAD.MOV.U32 R17, RZ, RZ, 0x4 ;  /* 0x00000004ff117424 */ /* 0x000fe200078e00ff */
[----:B------:R-:W-:Y:S02]  /*4730*/  SEL R22, R22, RZ, !P0 ;  /* 0x000000ff16167207 */ /* 0x000fe40004000000 */
[----:B------:R-:W-:-:S03]  /*4740*/  ISETP.GT.AND P0, PT, R25, R16, PT ;  /* 0x000000101900720c */ /* 0x000fc60003f04270 */
[----:B------:R-:W-:Y:S02]  /*4750*/  IMAD.IADD R43, R41, 0x1, R22 ;  /* 0x00000001292b7824 */ /* 0x000fe400078e0216 */
[----:B------:R-:W0:Y:S02]  /*4760*/  LDC.64 R40, c[0x0][0x390] ;  /* 0x0000e400ff287b82 */ /* 0x000e240000000a00 */
[----:B------:R-:W-:-:S07]  /*4770*/  IMAD.MOV.U32 R20, RZ, RZ, R43 ;  /* 0x000000ffff147224 */ /* 0x000fce00078e002b */
[----:B0-----:R-:W-:Y:S05]  /*4780*/  WARPSYNC.COLLECTIVE R21, `(.L_x_42) ;  /* 0x0000000015087348 */ /* 0x001fea0003c00000 */
[----:B------:R1:W2:Y:S02]  /*4790*/  SHFL.DOWN P2, R22, R20, R17, R16 ;  /* 0x0800001114167389 */ /* 0x0002a40000040010 */
[----:B012---:R-:W-:Y:S05]  /*47a0*/  ENDCOLLECTIVE ;  /* 0x000000000000791b */ /* 0x007fea0003800000 */
.L_x_42:
[----:B------:R-:W-:Y:S01]  /*47b0*/  IMAD.MOV.U32 R17, RZ, RZ, 0x8 ;  /* 0x00000008ff117424 */ /* 0x000fe200078e00ff */
[----:B------:R-:W-:-:S05]  /*47c0*/  IADD3 R40, P3, PT, R40, 0x100, RZ ;  /* 0x0000010028287810 */ /* 0x000fca0007f7e0ff */
[----:B------:R-:W-:Y:S01]  /*47d0*/  IMAD.X R41, RZ, RZ, R41, P3 ;  /* 0x000000ffff297224 */ /* 0x000fe200018e0629 */
[----:B------:R-:W-:Y:S02]  /*47e0*/  SEL R22, R22, RZ, !P0 ;  /* 0x000000ff16167207 */ /* 0x000fe40004000000 */
[----:B------:R-:W-:-:S03]  /*47f0*/  ISETP.GT.AND P0, PT, R24, R16, PT ;  /* 0x000000101800720c */ /* 0x000fc60003f04270 */
[----:B------:R-:W-:-:S04]  /*4800*/  IMAD.IADD R51, R43, 0x1, R22 ;  /* 0x000000012b337824 */ /* 0x000fc800078e0216 */
[----:B------:R-:W-:-:S07]  /*4810*/  IMAD.MOV.U32 R20, RZ, RZ, R51 ;  /* 0x000000ffff147224 */ /* 0x000fce00078e0033 */
[----:B------:R-:W-:Y:S05]  /*4820*/  WARPSYNC.COLLECTIVE R21, `(.L_x_43) ;  /* 0x0000000015087348 */ /* 0x000fea0003c00000 */
[----:B------:R0:W1:Y:S02]  /*4830*/  SHFL.DOWN P2, R22, R20, R17, R16 ;  /* 0x0800001114167389 */ /* 0x0000640000040010 */
[----:B01----:R-:W-:Y:S05]  /*4840*/  ENDCOLLECTIVE ;  /* 0x000000000000791b */ /* 0x003fea0003800000 */
.L_x_43:
[----:B------:R-:W-:Y:S01]  /*4850*/  IMAD.MOV.U32 R17, RZ, RZ, 0x10 ;  /* 0x00000010ff117424 */ /* 0x000fe200078e00ff */
[----:B------:R-:W-:Y:S02]  /*4860*/  SEL R22, R22, RZ, !P0 ;  /* 0x000000ff16167207 */ /* 0x000fe40004000000 */
[----:B------:R-:W-:-:S03]  /*4870*/  ISETP.NE.AND P0, PT, R28, 0x65, PT ;  /* 0x000000651c00780c */ /* 0x000fc60003f05270 */
[----:B------:R-:W-:-:S04]  /*4880*/  IMAD.IADD R29, R51, 0x1, R22 ;  /* 0x00000001331d7824 */ /* 0x000fc800078e0216 */
[----:B------:R-:W-:-:S07]  /*4890*/  IMAD.MOV.U32 R20, RZ, RZ, R29 ;  /* 0x000000ffff147224 */ /* 0x000fce00078e001d */
[----:B------:R-:W-:Y:S05]  /*48a0*/  WARPSYNC.COLLECTIVE R21, `(.L_x_44) ;  /* 0x0000000015087348 */ /* 0x000fea0003c00000 */
[----:B------:R0:W1:Y:S02]  /*48b0*/  SHFL.DOWN P2, R22, R20, R17, R16 ;  /* 0x0800001114167389 */ /* 0x0000640000040010 */
[----:B01----:R-:W-:Y:S05]  /*48c0*/  ENDCOLLECTIVE ;  /* 0x000000000000791b */ /* 0x003fea0003800000 */
.L_x_44:
[----:B------:R-:W-:Y:S05]  /*48d0*/  WARPSYNC.COLLECTIVE R21, `(.L_x_45) ;  /* 0x0000000015087348 */ /* 0x000fea0003c00000 */
[----:B------:R-:W-:Y:S01]  /*48e0*/  VOTE.ALL P0, P0 ;  /* 0x0000000000ff7806 */ /* 0x000fe20000000000 */
[----:B------:R-:W-:-:S12]  /*48f0*/  ENDCOLLECTIVE ;  /* 0x000000000000791b */ /* 0x000fd80003800000 */
.L_x_45:
[----:B------:R-:W-:-:S04]  /*4900*/  ISETP.GT.AND P2, PT, R42, R16, PT ;  /* 0x000000102a00720c */ /* 0x000fc80003f44270 */
[----:B------:R-:W-:-:S05]  /*4910*/  SEL R22, R22, RZ, !P2 ;  /* 0x000000ff16167207 */ /* 0x000fca0005000000 */
[----:B------:R-:W-:Y:S01]  /*4920*/  IMAD.IADD R43, R29, 0x1, R22 ;  /* 0x000000011d2b7824 */ /* 0x000fe200078e0216 */
[----:B------:R-:W-:Y:S06]  /*4930*/  BRA `(.L_x_46) ;  /* 0xffffffc800887947 */ /* 0x000fec000383ffff */
.L_x_11:
[----:B------:R-:W-:Y:S01]  /*4940*/  BSSY B1, `(.L_x_47) ;  /* 0x0000006000017945 */ /* 0x000fe20003800000 */
[----:B------:R-:W-:Y:S01]  /*4950*/  PLOP3.LUT P0, PT, P0, PT, PT, 0x8, 0x80 ;  /* 0x000000000080781c */ /* 0x000fe2000070e170 */
[----:B------:R-:W-:-:S12]  /*4960*/  IMAD.MOV.U32 R21, RZ, RZ, -0x1 ;  /* 0xffffffffff157424 */ /* 0x000fd800078e00ff */
[----:B------:R-:W-:Y:S05]  /*4970*/  WARPSYNC.COLLECTIVE R21, `(.L_x_48) ;  /* 0x0000000015087348 */ /* 0x000fea0003c00000 */
[----:B------:R-:W-:Y:S01]  /*4980*/  VOTE.ANY P0, P0 ;  /* 0x0000000000ff7806 */ /* 0x000fe20000000100 */
[----:B------:R-:W-:-:S12]  /*4990*/  ENDCOLLECTIVE ;  /* 0x000000000000791b */ /* 0x000fd80003800000 */
.L_x_48:
[----:B------:R-:W-:Y:S05]  /*49a0*/  BSYNC B1 ;  /* 0x0000000000017941 */ /* 0x000fea0003800000 */
.L_x_47:
[----:B------:R-:W-:Y:S05]  /*49b0*/  BRA `(.L_x_49) ;  /* 0xffffffc800987947 */ /* 0x000fea000383ffff */
.L_x_13:
[----:B------:R-:W-:Y:S01]  /*49c0*/  BSSY B1, `(.L_x_50) ;  /* 0x0000006000017945 */ /* 0x000fe20003800000 */
[----:B------:R-:W-:Y:S01]  /*49d0*/  PLOP3.LUT P0, PT, P0, PT, PT, 0x8, 0x80 ;  /* 0x000000000080781c */ /* 0x000fe2000070e170 */
[----:B------:R-:W-:-:S12]  /*49e0*/  IMAD.MOV.U32 R21, RZ, RZ, -0x1 ;  /* 0xffffffffff157424 */ /* 0x000fd800078e00ff */
[----:B------:R-:W-:Y:S05]  /*49f0*/  WARPSYNC.COLLECTIVE R21, `(.L_x_51) ;  /* 0x0000000015087348 */ /* 0x000fea0003c00000 */
[----:B------:R-:W-:Y:S01]  /*4a00*/  VOTE.ANY P0, P0 ;  /* 0x0000000000ff7806 */ /* 0x000fe20000000100 */
[----:B------:R-:W-:-:S12]  /*4a10*/  ENDCOLLECTIVE ;  /* 0x000000000000791b */ /* 0x000fd80003800000 */
.L_x_51:
[----:B------:R-:W-:Y:S05]  /*4a20*/  BSYNC B1 ;  /* 0x0000000000017941 */ /* 0x000fea0003800000 */
.L_x_50:
[----:B------:R-:W-:Y:S05]  /*4a30*/  BRA `(.L_x_52) ;  /* 0xffffffc800ec7947 */ /* 0x000fea000383ffff */
.L_x_15:
[----:B------:R-:W-:Y:S01]  /*4a40*/  BSSY B1, `(.L_x_53) ;  /* 0x0000006000017945 */ /* 0x000fe20003800000 */
[----:B------:R-:W-:Y:S01]  /*4a50*/  PLOP3.LUT P0, PT, P0, PT, PT, 0x8, 0x80 ;  /* 0x000000000080781c */ /* 0x000fe2000070e170 */
[----:B------:R-:W-:-:S12]  /*4a60*/  IMAD.MOV.U32 R21, RZ, RZ, -0x1 ;  /* 0xffffffffff157424 */ /* 0x000fd800078e00ff */
[----:B------:R-:W-:Y:S05]  /*4a70*/  WARPSYNC.COLLECTIVE R21, `(.L_x_54) ;  /* 0x0000000015087348 */ /* 0x000fea0003c00000 */
[----:B------:R-:W-:Y:S01]  /*4a80*/  VOTE.ANY R21, PT, P0 ;  /* 0x0000000000157806 */ /* 0x000fe200000e0100 */
[----:B------:R-:W-:Y:S06]  /*4a90*/  ENDCOLLECTIVE ;  /* 0x000000000000791b */ /* 0x000fec0003800000 */
.L_x_54:
[----:B------:R-:W-:Y:S05]  /*4aa0*/  BSYNC B1 ;  /* 0x0000000000017941 */ /* 0x000fea0003800000 */
.L_x_53:
[----:B------:R-:W-:Y:S01]  /*4ab0*/  LOP3.LUT R21, R21, 0x80000000, R49, 0xec, !PT ;  /* 0x8000000015157812 */ /* 0x000fe200078eec31 */
[----:B------:R-:W-:Y:S02]  /*4ac0*/  IMAD.MOV.U32 R20, RZ, RZ, R29 ;  /* 0x000000ffff147224 */ /* 0x000fe400078e001d */
[----:B------:R-:W-:Y:S02]  /*4ad0*/  IMAD.MOV.U32 R17, RZ, RZ, 0x1 ;  /* 0x00000001ff117424 */ /* 0x000fe400078e00ff */
[----:B------:R-:W-:Y:S02]  /*4ae0*/  VIADD R16, R21, 0xffffffff ;  /* 0xffffffff15107836 */ /* 0x000fe40000000000 */
[----:B------:R-:W-:-:S03]  /*4af0*/  VIADD R23, R23, 0xffffffe0 ;  /* 0xffffffe017177836 */ /* 0x000fc60000000000 */
[----:B------:R-:W-:Y:S01]  /*4b00*/  LOP3.LUT R52, R21, R16, RZ, 0xc, !PT ;  /* 0x0000001015347212 */ /* 0x000fe200078e0cff */
[----:B------:R-:W-:-:S03]  /*4b10*/  IMAD.MOV.U32 R21, RZ, RZ, -0x1 ;  /* 0xffffffffff157424 */ /* 0x000fc600078e00ff */
[----:B------:R0:W1:Y:S04]  /*4b20*/  POPC R16, R52 ;  /* 0x0000003400107309 */ /* 0x0000680000000000 */
[----:B01----:R-:W-:Y:S05]  /*4b30*/  WARPSYNC.COLLECTIVE R21, `(.L_x_55) ;  /* 0x0000000015087348 */ /* 0x003fea0003c00000 */
[----:B-1----:R1:W2:Y:S02]  /*4b40*/  SHFL.DOWN P2, R22, R20, R17, R16 ;  /* 0x0800001114167389 */ /* 0x0022a40000040010 */
[----:B012---:R-:W-:Y:S05]  /*4b50*/  ENDCOLLECTIVE ;  /* 0x000000000000791b */ /* 0x007fea0003800000 */
.L_x_55:
        /* <DEDUP_REMOVED lines=9> */
.L_x_56:
[----:B------:R-:W-:Y:S01]  /*4bf0*/  IMAD.MOV.U32 R17, RZ, RZ, 0x4 ;  /* 0x00000004ff117424 */ /* 0x000fe200078e00ff */
[----:B------:R-:W-:Y:S02]  /*4c00*/  SEL R22, R22, RZ, !P0 ;  /* 0x000000ff16167207 */ /* 0x000fe40004000000 */
[----:B------:R-:W-:-:S03]  /*4c10*/  ISETP.GT.AND P0, PT, R25, R16, PT ;  /* 0x000000101900720c */ /* 0x000fc60003f04270 */
[----:B------:R-:W-:-:S04]  /*4c20*/  IMAD.IADD R53, R51, 0x1, R22 ;  /* 0x0000000133357824 */ /* 0x000fc800078e0216 */
[----:B------:R-:W-:-:S07]  /*4c30*/  IMAD.MOV.U32 R20, RZ, RZ, R53 ;  /* 0x000000ffff147224 */ /* 0x000fce00078e0035 */
[----:B------:R-:W-:Y:S05]  /*4c40*/  WARPSYNC.COLLECTIVE R21, `(.L_x_57) ;  /* 0x0000000015087348 */ /* 0x000fea0003c00000 */
[----:B------:R0:W1:Y:S02]  /*4c50*/  SHFL.DOWN P2, R22, R20, R17, R16 ;  /* 0x0800001114167389 */ /* 0x0000640000040010 */
[----:B01----:R-:W-:Y:S05]  /*4c60*/  ENDCOLLECTIVE ;  /* 0x000000000000791b */ /* 0x003fea0003800000 */
.L_x_57:
        /* <DEDUP_REMOVED lines=8> */
.L_x_58:
        /* <DEDUP_REMOVED lines=8> */
.L_x_59:
[----:B------:R-:W-:Y:S05]  /*4d70*/  WARPSYNC.COLLECTIVE R21, `(.L_x_60) ;  /* 0x0000000015087348 */ /* 0x000fea0003c00000 */
[----:B------:R-:W-:Y:S01]  /*4d80*/  VOTE.ALL P0, P0 ;  /* 0x0000000000ff7806 */ /* 0x000fe20000000000 */
[----:B------:R-:W-:-:S12]  /*4d90*/  ENDCOLLECTIVE ;  /* 0x000000000000791b */ /* 0x000fd80003800000 */
.L_x_60:
[----:B------:R-:W-:-:S04]  /*4da0*/  ISETP.GT.AND P2, PT, R42, R16, PT ;  /* 0x000000102a00720c */ /* 0x000fc80003f44270 */
[----:B------:R-:W-:-:S04]  /*4db0*/  SEL R22, R22, RZ, !P2 ;  /* 0x000000ff16167207 */ /* 0x000fc80005000000 */
[----:B------:R-:W-:Y:S01]  /*4dc0*/  IADD3 R43, PT, PT, R52, R22, R43 ;  /* 0x00000016342b7210 */ /* 0x000fe20007ffe02b */
[----:B------:R-:W-:Y:S06]  /*4dd0*/  BRA `(.L_x_61) ;  /* 0xffffffc800847947 */ /* 0x000fec000383ffff */
.L_x_20:
[----:B------:R-:W-:Y:S01]  /*4de0*/  BSSY B0, `(.L_x_62) ;  /* 0x0000006000007945 */ /* 0x000fe20003800000 */
[----:B------:R-:W-:Y:S01]  /*4df0*/  PLOP3.LUT P0, PT, P0, PT, PT, 0x8, 0x80 ;  /* 0x000000000080781c */ /* 0x000fe2000070e170 */
[----:B------:R-:W-:-:S12]  /*4e00*/  IMAD.MOV.U32 R21, RZ, RZ, -0x1 ;  /* 0xffffffffff157424 */ /* 0x000fd800078e00ff */
[----:B------:R-:W-:Y:S05]  /*4e10*/  WARPSYNC.COLLECTIVE R21, `(.L_x_63) ;  /* 0x0000000015087348 */ /* 0x000fea0003c00000 */
[----:B------:R-:W-:Y:S01]  /*4e20*/  VOTE.ANY P0, P0 ;  /* 0x0000000000ff7806 */ /* 0x000fe20000000100 */
[----:B------:R-:W-:-:S12]  /*4e30*/  ENDCOLLECTIVE ;  /* 0x000000000000791b */ /* 0x000fd80003800000 */
.L_x_63:
[----:B------:R-:W-:Y:S05]  /*4e40*/  BSYNC B0 ;  /* 0x0000000000007941 */ /* 0x000fea0003800000 */
.L_x_62:
[----:B------:R-:W-:Y:S05]  /*4e50*/  BRA `(.L_x_64) ;  /* 0xffffffe000a07947 */ /* 0x000fea000383ffff */
.L_x_22:
[----:B------:R-:W-:Y:S01]  /*4e60*/  BSSY B0, `(.L_x_65) ;  /* 0x0000006000007945 */ /* 0x000fe20003800000 */
[----:B------:R-:W-:Y:S01]  /*4e70*/  PLOP3.LUT P0, PT, P0, PT, PT, 0x8, 0x80 ;  /* 0x000000000080781c */ /* 0x000fe2000070e170 */
[----:B------:R-:W-:-:S12]  /*4e80*/  IMAD.MOV.U32 R21, RZ, RZ, -0x1 ;  /* 0xffffffffff157424 */ /* 0x000fd800078e00ff */
[----:B------:R-:W-:Y:S05]  /*4e90*/  WARPSYNC.COLLECTIVE R21, `(.L_x_66) ;  /* 0x0000000015087348 */ /* 0x000fea0003c00000 */
[----:B------:R-:W-:Y:S01]  /*4ea0*/  VOTE.ANY P0, P0 ;  /* 0x0000000000ff7806 */ /* 0x000fe20000000100 */
[----:B------:R-:W-:-:S12]  /*4eb0*/  ENDCOLLECTIVE ;  /* 0x000000000000791b */ /* 0x000fd80003800000 */
.L_x_66:
[----:B------:R-:W-:Y:S05]  /*4ec0*/  BSYNC B0 ;  /* 0x0000000000007941 */ /* 0x000fea0003800000 */
.L_x_65:
[----:B------:R-:W-:Y:S05]  /*4ed0*/  BRA `(.L_x_67) ;  /* 0xffffffe000f47947 */ /* 0x000fea000383ffff */
.L_x_24:
[----:B------:R-:W0:Y:S01]  /*4ee0*/  S2R R53, SR_GEMASK ;  /* 0x0000000000357919 */ /* 0x000e220000003c00 */
[----:B------:R-:W-:Y:S01]  /*4ef0*/  BSSY B0, `(.L_x_68) ;  /* 0x0000006000007945 */ /* 0x000fe20003800000 */
[----:B------:R-:W-:Y:S01]  /*4f00*/  PLOP3.LUT P0, PT, P0, PT, PT, 0x8, 0x80 ;  /* 0x000000000080781c */ /* 0x000fe2000070e170 */
[----:B------:R-:W-:-:S12]  /*4f10*/  IMAD.MOV.U32 R21, RZ, RZ, -0x1 ;  /* 0xffffffffff157424 */ /* 0x000fd800078e00ff */
[----:B0-----:R-:W-:Y:S05]  /*4f20*/  WARPSYNC.COLLECTIVE R21, `(.L_x_69) ;  /* 0x0000000015087348 */ /* 0x001fea0003c00000 */
[----:B------:R-:W-:Y:S01]  /*4f30*/  VOTE.ANY R21, PT, P0 ;  /* 0x0000000000157806 */ /* 0x000fe200000e0100 */
[----:B0-----:R-:W-:Y:S06]  /*4f40*/  ENDCOLLECTIVE ;  /* 0x000000000000791b */ /* 0x001fec0003800000 */
.L_x_69:
[----:B------:R-:W-:Y:S05]  /*4f50*/  BSYNC B0 ;  /* 0x0000000000007941 */ /* 0x000fea0003800000 */
.L_x_68:
[----:B------:R-:W-:Y:S01]  /*4f60*/  LOP3.LUT R21, R21, 0x80000000, R53, 0xec, !PT ;  /* 0x8000000015157812 */ /* 0x000fe200078eec35 */
[----:B------:R-:W-:Y:S02]  /*4f70*/  IMAD.MOV.U32 R20, RZ, RZ, R25 ;  /* 0x000000ffff147224 */ /* 0x000fe400078e0019 */
[----:B------:R-:W-:Y:S02]  /*4f80*/  IMAD.MOV.U32 R17, RZ, RZ, 0x1 ;  /* 0x00000001ff117424 */ /* 0x000fe400078e00ff */
[----:B------:R-:W-:-:S05]  /*4f90*/  VIADD R16, R21, 0xffffffff ;  /* 0xffffffff15107836 */ /* 0x000fca0000000000 */
[----:B------:R-:W-:Y:S01]  /*4fa0*/  LOP3.LUT R26, R21, R16, RZ, 0xc, !PT ;  /* 0x00000010151a7212 */ /* 0x000fe200078e0cff */
[----:B------:R-:W-:-:S03]  /*4fb0*/  IMAD.MOV.U32 R21, RZ, RZ, -0x1 ;  /* 0xffffffffff157424 */ /* 0x000fc600078e00ff */
[----:B------:R0:W1:Y:S04]  /*4fc0*/  POPC R16, R26 ;  /* 0x0000001a00107309 */ /* 0x0000680000000000 */
[----:B01----:R-:W-:Y:S05]  /*4fd0*/  WARPSYNC.COLLECTIVE R21, `(.L_x_70) ;  /* 0x0000000015087348 */ /* 0x003fea0003c00000 */
[----:B-1----:R1:W2:Y:S02]  /*4fe0*/  SHFL.DOWN P2, R22, R20, R17, R16 ;  /* 0x0800001114167389 */ /* 0x0022a40000040010 */
[----:B012---:R-:W-:Y:S05]  /*4ff0*/  ENDCOLLECTIVE ;  /* 0x000000000000791b */ /* 0x007fea0003800000 */
.L_x_70:
[----:B------:R-:W-:Y:S01]  /*5000*/  ISETP.GE.AND P0, PT, R3, R16, PT ;  /* 0x000000100300720c */ /* 0x000fe20003f06270 */
[----:B------:R-:W-:-:S03]  /*5010*/  IMAD.MOV.U32 R17, RZ, RZ, 0x2 ;  /* 0x00000002ff117424 */ /* 0x000fc600078e00ff */
[----:B------:R-:W-:-:S05]  /*5020*/  SEL R22, R22, RZ, !P0 ;  /* 0x000000ff16167207 */ /* 0x000fca0004000000 */
[----:B------:R-:W-:Y:S02]  /*5030*/  IMAD.IADD R43, R22, 0x1, R25 ;  /* 0x00000001162b7824 */ /* 0x000fe400078e0219 */
[----:B------:R-:W-:Y:S02]  /*5040*/  VIADD R25, R3, 0x2 ;  /* 0x0000000203197836 */ /* 0x000fe40000000000 */
[----:B------:R-:W-:-:S03]  /*5050*/  IMAD.MOV.U32 R20, RZ, RZ, R43 ;  /* 0x000000ffff147224 */ /* 0x000fc600078e002b */
[----:B------:R-:W-:Y:S01]  /*5060*/  ISETP.GT.AND P0, PT, R25, R16, PT ;  /* 0x000000101900720c */ /* 0x000fe20003f04270 */
[----:B------:R-:W-:-:S12]  /*5070*/  VIADD R25, R3, 0x4 ;  /* 0x0000000403197836 */ /* 0x000fd80000000000 */
[----:B------:R-:W-:Y:S05]  /*5080*/  WARPSYNC.COLLECTIVE R21, `(.L_x_71) ;  /* 0x0000000015087348 */ /* 0x000fea0003c00000 */
[----:B------:R0:W1:Y:S02]  /*5090*/  SHFL.DOWN P2, R22, R20, R17, R16 ;  /* 0x0800001114167389 */ /* 0x0000640000040010 */
[----:B01----:R-:W-:Y:S05]  /*50a0*/  ENDCOLLECTIVE ;  /* 0x000000000000791b */ /* 0x003fea0003800000 */
.L_x_71:
[----:B------:R-:W-:Y:S01]  /*50b0*/  IMAD.MOV.U32 R17, RZ, RZ, 0x4 ;  /* 0x00000004ff117424 */ /* 0x000fe200078e00ff */
[----:B------:R-:W-:Y:S02]  /*50c0*/  SEL R22, R22, RZ, !P0 ;  /* 0x000000ff16167207 */ /* 0x000fe40004000000 */
[----:B------:R-:W-:-:S03]  /*50d0*/  ISETP.GT.AND P0, PT, R25, R16, PT ;  /* 0x000000101900720c */ /* 0x000fc60003f04270 */
[----:B------:R-:W-:Y:S02]  /*50e0*/  IMAD.IADD R26, R43, 0x1, R22 ;  /* 0x000000012b1a7824 */ /* 0x000fe400078e0216 */
[----:B------:R-:W-:Y:S02]  /*50f0*/  VIADD R43, R3, 0x8 ;  /* 0x00000008032b7836 */ /* 0x000fe40000000000 */
[----:B------:R-:W-:-:S07]  /*5100*/  IMAD.MOV.U32 R20, RZ, RZ, R26 ;  /* 0x000000ffff147224 */ /* 0x000fce00078e001a */
[----:B------:R-:W-:Y:S05]  /*5110*/  WARPSYNC.COLLECTIVE R21, `(.L_x_72) ;  /* 0x0000000015087348 */ /* 0x000fea0003c00000 */
[----:B------:R0:W1:Y:S02]  /*5120*/  SHFL.DOWN P2, R22, R20, R17, R16 ;  /* 0x0800001114167389 */ /* 0x0000640000040010 */
[----:B01----:R-:W-:Y:S05]  /*5130*/  ENDCOLLECTIVE ;  /* 0x000000000000791b */ /* 0x003fea0003800000 */
.L_x_72:
[----:B------:R-:W-:Y:S01]  /*5140*/  IMAD.MOV.U32 R17, RZ, RZ, 0x8 ;  /* 0x00000008ff117424 */ /* 0x000fe200078e00ff */
[----:B------:R-:W-:Y:S02]  /*5150*/  SEL R25, R22, RZ, !P0 ;  /* 0x000000ff16197207 */ /* 0x000fe40004000000 */
[----:B------:R-:W-:Y:S02]  /*5160*/  ISETP.GT.AND P0, PT, R43, R16, PT ;  /* 0x000000102b00720c */ /* 0x000fe40003f04270 */
[----:B------:R-:W0:Y:S01]  /*5170*/  LDC.64 R42, c[0x0][0x390] ;  /* 0x0000e400ff2a7b82 */ /* 0x000e220000000a00 */
[----:B------:R-:W-:-:S04]  /*5180*/  IMAD.IADD R25, R26, 0x1, R25 ;  /* 0x000000011a197824 */ /* 0x000fc800078e0219 */
[----:B------:R-:W-:-:S07]  /*5190*/  IMAD.MOV.U32 R20, RZ, RZ, R25 ;  /* 0x000000ffff147224 */ /* 0x000fce00078e0019 */
[----:B0-----:R-:W-:Y:S05]  /*51a0*/  WARPSYNC.COLLECTIVE R21, `(.L_x_73) ;  /* 0x0000000015087348 */ /* 0x001fea0003c00000 */
[----:B------:R1:W2:Y:S02]  /*51b0*/  SHFL.DOWN P2, R22, R20, R17, R16 ;  /* 0x0800001114167389 */ /* 0x0002a40000040010 */
[----:B012---:R-:W-:Y:S05]  /*51c0*/  ENDCOLLECTIVE ;  /* 0x000000000000791b */ /* 0x007fea0003800000 */
.L_x_73:
[----:B------:R-:W-:Y:S01]  /*51d0*/  IMAD.MOV.U32 R17, RZ, RZ, 0x10 ;  /* 0x00000010ff117424 */ /* 0x000fe200078e00ff */
[----:B------:R-:W-:Y:S02]  /*51e0*/  SEL R22, R22, RZ, !P0 ;  /* 0x000000ff16167207 */ /* 0x000fe40004000000 */
[----:B------:R-:W-:-:S03]  /*51f0*/  ISETP.NE.AND P0, PT, R24, 0x65, PT ;  /* 0x000000651800780c */ /* 0x000fc60003f05270 */
[----:B------:R-:W-:Y:S02]  /*5200*/  IMAD.IADD R20, R25, 0x1, R22 ;  /* 0x0000000119147824 */ /* 0x000fe400078e0216 */
[----:B------:R-:W-:-:S08]  /*5210*/  VIADD R25, R3, 0x10 ;  /* 0x0000001003197836 */ /* 0x000fd00000000000 */
[----:B------:R-:W-:Y:S05]  /*5220*/  WARPSYNC.COLLECTIVE R21, `(.L_x_74) ;  /* 0x0000000015087348 */ /* 0x000fea0003c00000 */
[----:B------:R0:W1:Y:S02]  /*5230*/  SHFL.DOWN P2, R22, R20, R17, R16 ;  /* 0x0800001114167389 */ /* 0x0000640000040010 */
[----:B01----:R-:W-:Y:S05]  /*5240*/  ENDCOLLECTIVE ;  /* 0x000000000000791b */ /* 0x003fea0003800000 */
.L_x_74:
[----:B------:R-:W-:-:S13]  /*5250*/  ISETP.GT.AND P3, PT, R25, R16, PT ;  /* 0x000000101900720c */ /* 0x000fda0003f64270 */
[----:B------:R-:W-:Y:S05]  /*5260*/  WARPSYNC.COLLECTIVE R21, `(.L_x_75) ;  /* 0x0000000015087348 */ /* 0x000fea0003c00000 */
[----:B------:R-:W-:Y:S01]  /*5270*/  VOTE.ALL P0, P0 ;  /* 0x0000000000ff7806 */ /* 0x000fe20000000000 */
[----:B------:R-:W-:-:S12]  /*5280*/  ENDCOLLECTIVE ;  /* 0x000000000000791b */ /* 0x000fd80003800000 */
.L_x_75:
[----:B------:R-:W-:Y:S02]  /*5290*/  IADD3 R26, P2, PT, R42, 0x100, RZ ;  /* 0x000001002a1a7810 */ /* 0x000fe40007f5e0ff */
[----:B------:R-:W-:-:S03]  /*52a0*/  SEL R25, R22, RZ, !P3 ;  /* 0x000000ff16197207 */ /* 0x000fc60005800000 */
[----:B------:R-:W-:Y:S02]  /*52b0*/  IMAD.X R43, RZ, RZ, R43, P2 ;  /* 0x000000ffff2b7224 */ /* 0x000fe400010e062b */
[----:B------:R-:W-:Y:S01]  /*52c0*/  IMAD.IADD R42, R20, 0x1, R25 ;  /* 0x00000001142a7824 */ /* 0x000fe200078e0219 */
[----:B------:R-:W-:Y:S06]  /*52d0*/  BRA `(.L_x_76) ;  /* 0xffffffe000907947 */ /* 0x000fec000383ffff */
.L_x_26:
[----:B------:R-:W-:Y:S01]  /*52e0*/  BSSY B0, `(.L_x_77) ;  /* 0x0000006000007945 */ /* 0x000fe20003800000 */
[----:B------:R-:W-:Y:S01]  /*52f0*/  PLOP3.LUT P0, PT, P0, PT, PT, 0x8, 0x80 ;  /* 0x000000000080781c */ /* 0x000fe2000070e170 */
[----:B------:R-:W-:-:S12]  /*5300*/  IMAD.MOV.U32 R21, RZ, RZ, -0x1 ;  /* 0xffffffffff157424 */ /* 0x000fd800078e00ff */
[----:B------:R-:W-:Y:S05]  /*5310*/  WARPSYNC.COLLECTIVE R21, `(.L_x_78) ;  /* 0x0000000015087348 */ /* 0x000fea0003c00000 */
[----:B------:R-:W-:Y:S01]  /*5320*/  VOTE.ANY P0, P0 ;  /* 0x0000000000ff7806 */ /* 0x000fe20000000100 */
[----:B------:R-:W-:-:S12]  /*5330*/  ENDCOLLECTIVE ;  /* 0x000000000000791b */ /* 0x000fd80003800000 */
.L_x_78:
[----:B------:R-:W-:Y:S05]  /*5340*/  BSYNC B0 ;  /* 0x0000000000007941 */ /* 0x000fea0003800000 */
.L_x_77:
[----:B------:R-:W-:Y:S05]  /*5350*/  BRA `(.L_x_79) ;  /* 0xffffffe000a07947 */ /* 0x000fea000383ffff */
.L_x_28:
[----:B------:R-:W-:Y:S01]  /*5360*/  BSSY B0, `(.L_x_80) ;  /* 0x0000006000007945 */ /* 0x000fe20003800000 */
[----:B------:R-:W-:Y:S01]  /*5370*/  PLOP3.LUT P0, PT, P0, PT, PT, 0x8, 0x80 ;  /* 0x000000000080781c */ /* 0x000fe2000070e170 */
[----:B------:R-:W-:-:S12]  /*5380*/  IMAD.MOV.U32 R21, RZ, RZ, -0x1 ;  /* 0xffffffffff157424 */ /* 0x000fd800078e00ff */
[----:B------:R-:W-:Y:S05]  /*5390*/  WARPSYNC.COLLECTIVE R21, `(.L_x_81) ;  /* 0x0000000015087348 */ /* 0x000fea0003c00000 */
[----:B------:R-:W-:Y:S01]  /*53a0*/  VOTE.ANY P0, P0 ;  /* 0x0000000000ff7806 */ /* 0x000fe20000000100 */
[----:B------:R-:W-:-:S12]  /*53b0*/  ENDCOLLECTIVE ;  /* 0x000000000000791b */ /* 0x000fd80003800000 */
.L_x_81:
[----:B------:R-:W-:Y:S05]  /*53c0*/  BSYNC B0 ;  /* 0x0000000000007941 */ /* 0x000fea0003800000 */
.L_x_80:
[----:B------:R-:W-:Y:S05]  /*53d0*/  BRA `(.L_x_82) ;  /* 0xffffffe000f47947 */ /* 0x000fea000383ffff */
.L_x_30:
[----:B------:R-:W-:Y:S01]  /*53e0*/  BSSY B0, `(.L_x_83) ;  /* 0x0000006000007945 */ /* 0x000fe20003800000 */
[----:B------:R-:W-:Y:S01]  /*53f0*/  PLOP3.LUT P0, PT, P0, PT, PT, 0x8, 0x80 ;  /* 0x000000000080781c */ /* 0x000fe2000070e170 */
[----:B------:R-:W-:-:S12]  /*5400*/  IMAD.MOV.U32 R21, RZ, RZ, -0x1 ;  /* 0xffffffffff157424 */ /* 0x000fd800078e00ff */
[----:B------:R-:W-:Y:S05]  /*5410*/  WARPSYNC.COLLECTIVE R21, `(.L_x_84) ;  /* 0x0000000015087348 */ /* 0x000fea0003c00000 */
[----:B------:R-:W-:Y:S01]  /*5420*/  VOTE.ANY R21, PT, P0 ;  /* 0x0000000000157806 */ /* 0x000fe200000e0100 */
[----:B------:R-:W-:Y:S06]  /*5430*/  ENDCOLLECTIVE ;  /* 0x000000000000791b */ /* 0x000fec0003800000 */
.L_x_84:
[----:B------:R-:W-:Y:S05]  /*5440*/  BSYNC B0 ;  /* 0x0000000000007941 */ /* 0x000fea0003800000 */
.L_x_83:
[----:B------:R-:W-:Y:S01]  /*5450*/  LOP3.LUT R21, R21, 0x80000000, R53, 0xec, !PT ;  /* 0x8000000015157812 */ /* 0x000fe200078eec35 */
[----:B------:R-:W-:Y:S02]  /*5460*/  IMAD.MOV.U32 R20, RZ, RZ, R25 ;  /* 0x000000ffff147224 */ /* 0x000fe400078e0019 */
[----:B------:R-:W-:Y:S02]  /*5470*/  IMAD.MOV.U32 R17, RZ, RZ, 0x1 ;  /* 0x00000001ff117424 */ /* 0x000fe400078e00ff */
[----:B------:R-:W-:Y:S02]  /*5480*/  VIADD R16, R21, 0xffffffff ;  /* 0xffffffff15107836 */ /* 0x000fe40000000000 */
[----:B------:R-:W-:-:S03]  /*5490*/  VIADD R23, R23, 0xffffffe0 ;  /* 0xffffffe017177836 */ /* 0x000fc60000000000 */
[----:B------:R-:W-:Y:S01]  /*54a0*/  LOP3.LUT R16, R21, R16, RZ, 0xc, !PT ;  /* 0x0000001015107212 */ /* 0x000fe200078e0cff */
[----:B------:R-:W-:-:S05]  /*54b0*/  IMAD.MOV.U32 R21, RZ, RZ, -0x1 ;  /* 0xffffffffff157424 */ /* 0x000fca00078e00ff */
[----:B------:R-:W0:Y:S02]  /*54c0*/  POPC R16, R16 ;  /* 0x0000001000107309 */ /* 0x000e240000000000 */
[----:B0-----:R-:W-:Y:S05]  /*54d0*/  WARPSYNC.COLLECTIVE R21, `(.L_x_85) ;  /* 0x0000000015087348 */ /* 0x001fea0003c00000 */
[----:B0-----:R0:W1:Y:S02]  /*54e0*/  SHFL.DOWN P2, R22, R20, R17, R16 ;  /* 0x0800001114167389 */ /* 0x0010640000040010 */
[----:B01----:R-:W-:Y:S05]  /*54f0*/  ENDCOLLECTIVE ;  /* 0x000000000000791b */ /* 0x003fea0003800000 */
.L_x_85:
[----:B------:R-:W-:Y:S01]  /*5500*/  ISETP.GE.AND P0, PT, R3, R16, PT ;  /* 0x000000100300720c */ /* 0x000fe20003f06270 */
[----:B------:R-:W-:-:S03]  /*5510*/  IMAD.MOV.U32 R17, RZ, RZ, 0x2 ;  /* 0x00000002ff117424 */ /* 0x000fc600078e00ff */
[----:B------:R-:W-:-:S05]  /*5520*/  SEL R22, R22, RZ, !P0 ;  /* 0x000000ff16167207 */ /* 0x000fca0004000000 */
[----:B------:R-:W-:Y:S02]  /*5530*/  IMAD.IADD R25, R22, 0x1, R25 ;  /* 0x0000000116197824 */ /* 0x000fe400078e0219 */
[----:B------:R-:W-:Y:S02]  /*5540*/  VIADD R22, R3, 0x2 ;  /* 0x0000000203167836 */ /* 0x000fe40000000000 */
[----:B------:R-:W-:-:S03]  /*5550*/  IMAD.MOV.U32 R20, RZ, RZ, R25 ;  /* 0x000000ffff147224 */ /* 0x000fc600078e0019 */
[----:B------:R-:W-:-:S13]  /*5560*/  ISETP.GT.AND P0, PT, R22, R16, PT ;  /* 0x000000101600720c */ /* 0x000fda0003f04270 */
[----:B------:R-:W-:Y:S05]  /*5570*/  WARPSYNC.COLLECTIVE R21, `(.L_x_86) ;  /* 0x0000000015087348 */ /* 0x000fea0003c00000 */
[----:B------:R0:W1:Y:S02]  /*5580*/  SHFL.DOWN P2, R22, R20, R17, R16 ;  /* 0x0800001114167389 */ /* 0x0000640000040010 */
[----:B01----:R-:W-:Y:S05]  /*5590*/  ENDCOLLECTIVE ;  /* 0x000000000000791b */ /* 0x003fea0003800000 */
.L_x_86:
[----:B------:R-:W-:Y:S01]  /*55a0*/  IMAD.MOV.U32 R17, RZ, RZ, 0x4 ;  /* 0x00000004ff117424 */ /* 0x000fe200078e00ff */
        /* <DEDUP_REMOVED lines=8> */
.L_x_87:
        /* <DEDUP_REMOVED lines=9> */
.L_x_88:
[----:B------:R-:W-:Y:S01]  /*56c0*/  IMAD.MOV.U32 R17, RZ, RZ, 0x10 ;  /* 0x00000010ff117424 */ /* 0x000fe200078e00ff */
[----:B------:R-:W-:-:S05]  /*56d0*/  SEL R22, R22, RZ, !P0 ;  /* 0x000000ff16167207 */ /* 0x000fca0004000000 */
[----:B------:R-:W-:-:S04]  /*56e0*/  IMAD.IADD R25, R25, 0x1, R22 ;  /* 0x0000000119197824 */ /* 0x000fc800078e0216 */
[----:B------:R-:W-:-:S07]  /*56f0*/  IMAD.MOV.U32 R20, RZ, RZ, R25 ;  /* 0x000000ffff147224 */ /* 0x000fce00078e0019 */
[----:B------:R-:W-:Y:S05]  /*5700*/  WARPSYNC.COLLECTIVE R21, `(.L_x_89) ;  /* 0x0000000015087348 */ /* 0x000fea0003c00000 */
[----:B------:R0:W1:Y:S02]  /*5710*/  SHFL.DOWN P2, R22, R20, R17, R16 ;  /* 0x0800001114167389 */ /* 0x0000640000040010 */
[----:B01----:R-:W-:Y:S05]  /*5720*/  ENDCOLLECTIVE ;  /* 0x000000000000791b */ /* 0x003fea0003800000 */
.L_x_89:
[----:B------:R-:W-:-:S05]  /*5730*/  VIADD R17, R3, 0x10 ;  /* 0x0000001003117836 */ /* 0x000fca0000000000 */
[----:B------:R-:W-:-:S04]  /*5740*/  ISETP.GT.AND P0, PT, R17, R16, PT ;  /* 0x000000101100720c */ /* 0x000fc80003f04270 */
[----:B------:R-:W-:Y:S02]  /*5750*/  SEL R22, R22, RZ, !P0 ;  /* 0x000000ff16167207 */ /* 0x000fe40004000000 */
[----:B------:R-:W-:Y:S02]  /*5760*/  ISETP.NE.AND P0, PT, R24, 0x65, PT ;  /* 0x000000651800780c */ /* 0x000fe40003f05270 */
[----:B------:R-:W-:-:S11]  /*5770*/  IADD3 R42, PT, PT, R25, R22, R42 ;  /* 0x00000016192a7210 */ /* 0x000fd60007ffe02a */
[----:B------:R-:W-:Y:S05]  /*5780*/  WARPSYNC.COLLECTIVE R21, `(.L_x_90) ;  /* 0x0000000015087348 */ /* 0x000fea0003c00000 */
[----:B------:R-:W-:Y:S01]  /*5790*/  VOTE.ALL P0, P0 ;  /* 0x0000000000ff7806 */ /* 0x000fe20000000000 */
[----:B------:R-:W-:-:S12]  /*57a0*/  ENDCOLLECTIVE ;  /* 0x000000000000791b */ /* 0x000fd80003800000 */
.L_x_90:
[----:B------:R-:W-:Y:S05]  /*57b0*/  BRA `(.L_x_91) ;  /* 0xffffffe0008c7947 */ /* 0x000fea000383ffff */
.L_x_92:
[----:B------:R-:W-:-:S00]  /*57c0*/  BRA `(.L_x_92) ;  /* 0xfffffffc00fc7947 */ /* 0x000fc0000383ffff */
[----:B------:R-:W-:-:S00]  /*57d0*/  NOP ;  /* 0x0000000000007918 */ /* 0x000fc00000000000 */
        /* <DEDUP_REMOVED lines=10> */
.L_x_95:


//--------------------- .text._ZN3cub18CUB_300001_SM_10006detail4scan20DeviceScanInitKernelINS0_13ScanTileStateIiLb1EEEEEvT_i --------------------------
	.section	.text._ZN3cub18CUB_300001_SM_10006detail4scan20DeviceScanInitKernelINS0_13ScanTileStateIiLb1EEEEEvT_i,"ax",@progbits
	.align	128
        .global         _ZN3cub18CUB_300001_SM_10006detail4scan20DeviceScanInitKernelINS0_13ScanTileStateIiLb1EEEEEvT_i
        .type           _ZN3cub18CUB_300001_SM_10006detail4scan20DeviceScanInitKernelINS0_13ScanTileStateIiLb1EEEEEvT_i,@function
        .size           _ZN3cub18CUB_300001_SM_10006detail4scan20DeviceScanInitKernelINS0_13ScanTileStateIiLb1EEEEEvT_i,(.L_x_96 - _ZN3cub18CUB_300001_SM_10006detail4scan20DeviceScanInitKernelINS0_13ScanTileStateIiLb1EEEEEvT_i)
        .other          _ZN3cub18CUB_300001_SM_10006detail4scan20DeviceScanInitKernelINS0_13ScanTileStateIiLb1EEEEEvT_i,@"STO_CUDA_ENTRY STV_DEFAULT"
_ZN3cub18CUB_300001_SM_10006detail4scan20DeviceScanInitKernelINS0_13ScanTileStateIiLb1EEEEEvT_i:
.text._ZN3cub18CUB_300001_SM_10006detail4scan20DeviceScanInitKernelINS0_13ScanTileStateIiLb1EEEEEvT_i:
[----:B------:R-:W-:Y:S01]  /*0000*/  LDC R1, c[0x0][0x37c] ;  /* 0x0000df00ff017b82 */ /* 0x000fe20000000800 */
[----:B------:R-:W0:Y:S07]  /*0010*/  S2R R0, SR_TID.X ;  /* 0x0000000000007919 */ /* 0x000e2e0000002100 */
[----:B------:R-:W1:Y:S01]  /*0020*/  S2UR UR6, SR_CTAID.X ;  /* 0x00000000000679c3 */ /* 0x000e620000002500 */
[----:B------:R-:W2:Y:S07]  /*0030*/  LDCU UR4, c[0x0][0x388] ;  /* 0x00007100ff0477ac */ /* 0x000eae0008000800 */
[----:B------:R-:W1:Y:S01]  /*0040*/  LDC R5, c[0x0][0x360] ;  /* 0x0000d800ff057b82 */ /* 0x000e620000000800 */
[----:B0-----:R-:W-:Y:S01]  /*0050*/  ISETP.GT.U32.AND P0, PT, R0, 0x1f, PT ;  /* 0x0000001f0000780c */ /* 0x001fe20003f04070 */
[----:B-1----:R-:W-:-:S03]  /*0060*/  IMAD R5, R5, UR6, R0 ;  /* 0x0000000605057c24 */ /* 0x002fc6000f8e0200 */
[----:B------:R-:W-:Y:S02]  /*0070*/  ISETP.NE.OR P0, PT, RZ, UR6, P0 ;  /* 0x00000006ff007c0c */ /* 0x000fe40008705670 */
[----:B--2---:R-:W-:Y:S01]  /*0080*/  ISETP.GE.AND P1, PT, R5, UR4, PT ;  /* 0x0000000405007c0c */ /* 0x004fe2000bf26270 */
[----:B------:R-:W0:-:S12]  /*0090*/  LDCU.64 UR4, c[0x0][0x358] ;  /* 0x00006b00ff0477ac */ /* 0x000e180008000a00 */
[----:B------:R-:W1:Y:S01]  /*00a0*/  @!P1 LDC.64 R2, c[0x0][0x380] ;  /* 0x0000e000ff029b82 */ /* 0x000e620000000a00 */
[----:B------:R-:W-:Y:S01]  /*00b0*/  @!P1 MOV R4, 0x63 ;  /* 0x0000006300049802 */ /* 0x000fe20000000f00 */
[----:B-1----:R-:W-:-:S04]  /*00c0*/  @!P1 IMAD.WIDE R2, R5, 0x8, R2 ;  /* 0x0000000805029825 */ /* 0x002fc800078e0202 */
[----:B------:R-:W-:-:S05]  /*00d0*/  HFMA2 R5, -RZ, RZ, 0, 0 ;  /* 0x00000000ff057431 */ /* 0x000fca00000001ff */
[----:B0-----:R0:W-:Y:S01]  /*00e0*/  @!P1 STG.E.64 desc[UR4][R2.64+0x100], R4 ;  /* 0x0001000402009986 */ /* 0x0011e2000c101b04 */
[----:B------:R-:W-:Y:S05]  /*00f0*/  @P0 EXIT ;  /* 0x000000000000094d */ /* 0x000fea0003800000 */
[----:B0-----:R-:W0:Y:S02]  /*0100*/  LDC.64 R2, c[0x0][0x380] ;  /* 0x0000e000ff027b82 */ /* 0x001e240000000a00 */
[----:B0-----:R-:W-:-:S05]  /*0110*/  IMAD.WIDE.U32 R2, R0, 0x8, R2 ;  /* 0x0000000800027825 */ /* 0x001fca00078e0002 */
[----:B------:R-:W-:Y:S01]  /*0120*/  STG.E.64 desc[UR4][R2.64], RZ ;  /* 0x000000ff02007986 */ /* 0x000fe2000c101b04 */
[----:B------:R-:W-:Y:S05]  /*0130*/  EXIT ;  /* 0x000000000000794d */ /* 0x000fea0003800000 */
.L_x_93:
        /* <DEDUP_REMOVED lines=12> */
.L_x_96:


//--------------------- .text._ZN3cub18CUB_300001_SM_10006detail11EmptyKernelIvEEvv --------------------------
	.section	.text._ZN3cub18CUB_300001_SM_10006detail11EmptyKernelIvEEvv,"ax",@progbits
	.align	128
        .global         _ZN3cub18CUB_300001_SM_10006detail11EmptyKernelIvEEvv
        .type           _ZN3cub18CUB_300001_SM_10006detail11EmptyKernelIvEEvv,@function
        .size           _ZN3cub18CUB_300001_SM_10006detail11EmptyKernelIvEEvv,(.L_x_97 - _ZN3cub18CUB_300001_SM_10006detail11EmptyKernelIvEEvv)
        .other          _ZN3cub18CUB_300001_SM_10006detail11EmptyKernelIvEEvv,@"STO_CUDA_ENTRY STV_DEFAULT"
_ZN3cub18CUB_300001_SM_10006detail11EmptyKernelIvEEvv:
.text._ZN3cub18CUB_300001_SM_10006detail11EmptyKernelIvEEvv:
[----:B------:R-:W-:Y:S01]  /*0000*/  LDC R1, c[0x0][0x37c] ;  /* 0x0000df00ff017b82 */ /* 0x000fe20000000800 */
[----:B------:R-:W-:Y:S05]  /*0010*/  EXIT ;  /* 0x000000000000794d */ /* 0x000fea0003800000 */
.L_x_94:
        /* <DEDUP_REMOVED lines=14> */
.L_x_97:


//--------------------- .nv.shared._ZN3cub18CUB_300001_SM_10006detail4scan16DeviceScanKernelINS2_10policy_hubIiiijN4cuda3std3__44plusIvEEE10Policy1000EPiSC_NS0_13ScanTileStateIiLb1EEES9_NS0_8NullTypeEjiLb0ESF_EEvT0_T1_T2_iT3_T4_T5_ --------------------------
	.section	.nv.shared._ZN3cub18CUB_300001_SM_10006detail4scan16DeviceScanKernelINS2_10policy_hubIiiijN4cuda3std3__44plusIvEEE10Policy1000EPiSC_NS0_13ScanTileStateIiLb1EEES9_NS0_8NullTypeEjiLb0ESF_EEvT0_T1_T2_iT3_T4_T5_,"aw",@nobits
	.sectionflags	@""
	.align	16
.nv.shared._ZN3cub18CUB_300001_SM_10006detail4scan16DeviceScanKernelINS2_10policy_hubIiiijN4cuda3std3__44plusIvEEE10Policy1000EPiSC_NS0_13ScanTileStateIiLb1EEES9_NS0_8NullTypeEjiLb0ESF_EEvT0_T1_T2_iT3_T4_T5_:
	.zero		34832


//--------------------- .nv.shared.reserved.0     --------------------------
	.section	.nv.shared.reserved.0,"aw",@nobits
	.weak		__nv_reservedSMEM_offset_0_alias
	.size		__nv_reservedSMEM_offset_0_alias, 0, 64
	.other		__nv_reservedSMEM_offset_0_alias,@"STO_CUDA_RESERVED_SHARED STV_DEFAULT"
__nv_reservedSMEM_offset_0_alias:
	.zero		0
	.zero		64


//--------------------- .nv.global                --------------------------
	.section	.nv.global,"aw",@nobits
.nv.global:
	.type		_ZN30_INTERNAL_4ad5c429_4_k_cu_main6thrust24THRUST_300001_SM_1000_NS12placeholders2_5E,@object
	.size		_ZN30_INTERNAL_4ad5c429_4_k_cu_main6thrust24THRUST_300001_SM_1000_NS12placeholders2_5E,(_ZN30_INTERNAL_4ad5c429_4_k_cu_main4cuda3std3__45__cpo6cbeginE - _ZN30_INTERNAL_4ad5c429_4_k_cu_main6thrust24THRUST_300001_SM_1000_NS12placeholders2_5E)
_ZN30_INTERNAL_4ad5c429_4_k_cu_main6thrust24THRUST_300001_SM_1000_NS12placeholders2_5E:
	.zero		1
	.type		_ZN30_INTERNAL_4ad5c429_4_k_cu_main4cuda3std3__45__cpo6cbeginE,@object
	.size		_ZN30_INTERNAL_4ad5c429_4_k_cu_main4cuda3std3__45__cpo6cbeginE,(_ZN30_INTERNAL_4ad5c429_4_k_cu_main4cuda3std6ranges3__45__cpo6cbeginE - _ZN30_INTERNAL_4ad5c429_4_k_cu_main4cuda3std3__45__cpo6cbeginE)
_ZN30_INTERNAL_4ad5c429_4_k_cu_main4cuda3std3__45__cpo6cbeginE:
	.zero		1
	.type		_ZN30_INTERNAL_4ad5c429_4_k_cu_main4cuda3std6ranges3__45__cpo6cbeginE,@object
	.size		_ZN30_INTERNAL_4ad5c429_4_k_cu_main4cuda3std6ranges3__45__cpo6cbeginE,(_ZN30_INTERNAL_4ad5c429_4_k_cu_main4cuda3std3__48in_placeE - _ZN30_INTERNAL_4ad5c429_4_k_cu_main4cuda3std6ranges3__45__cpo6cbeginE)
_ZN30_INTERNAL_4ad5c429_4_k_cu_main4cuda3std6ranges3__45__cpo6cbeginE:
	.zero		1
	.type		_ZN30_INTERNAL_4ad5c429_4_k_cu_main4cuda3std3__48in_placeE,@object
	.size		_ZN30_INTERNAL_4ad5c429_4_k_cu_main4cuda3std3__48in_placeE,(_ZN30_INTERNAL_4ad5c429_4_k_cu_main4cuda3std6ranges3__45__cpo4sizeE - _ZN30_INTERNAL_4ad5c429_4_k_cu_main4cuda3std3__48in_placeE)
_ZN30_INTERNAL_4ad5c429_4_k_cu_main4cuda3std3__48in_placeE:
	.zero		1
	.type		_ZN30_INTERNAL_4ad5c429_4_k_cu_main4cuda3std6ranges3__45__cpo4sizeE,@object
	.size		_ZN30_INTERNAL_4ad5c429_4_k_cu_main4cuda3std6ranges3__45__cpo4sizeE,(_ZN30_INTERNAL_4ad5c429_4_k_cu_main6thrust24THRUST_300001_SM_1000_NS12placeholders2_9E - _ZN30_INTERNAL_4ad5c429_4_k_cu_main4cuda3std6ranges3__45__cpo4sizeE)
_ZN30_INTERNAL_4ad5c429_4_k_cu_main4cuda3std6ranges3__45__cpo4sizeE:
	.zero		1
	.type		_ZN30_INTERNAL_4ad5c429_4_k_cu_main6thrust24THRUST_300001_SM_1000_NS12placeholders2_9E,@object
	.size		_ZN30_INTERNAL_4ad5c429_4_k_cu_main6thrust24THRUST_300001_SM_1000_NS12placeholders2_9E,(_ZN30_INTERNAL_4ad5c429_4_k_cu_main4cuda3std3__45__cpo7crbeginE - _ZN30_INTERNAL_4ad5c429_4_k_cu_main6thrust24THRUST_300001_SM_1000_NS12placeholders2_9E)
_ZN30_INTERNAL_4ad5c429_4_k_cu_main6thrust24THRUST_300001_SM_1000_NS12placeholders2_9E:
	.zero		1
	.type		_ZN30_INTERNAL_4ad5c429_4_k_cu_main4cuda3std3__45__cpo7crbeginE,@object
	.size		_ZN30_INTERNAL_4ad5c429_4_k_cu_main4cuda3std3__45__cpo7crbeginE,(_ZN30_INTERNAL_4ad5c429_4_k_cu_main4cuda3std6ranges3__45__cpo4nextE - _ZN30_INTERNAL_4ad5c429_4_k_cu_main4cuda3std3__45__cpo7crbeginE)
_ZN30_INTERNAL_4ad5c429_4_k_cu_main4cuda3std3__45__cpo7crbeginE:
	.zero		1
	.type		_ZN30_INTERNAL_4ad5c429_4_k_cu_main4cuda3std6ranges3__45__cpo4nextE,@object
	.size		_ZN30_INTERNAL_4ad5c429_4_k_cu_main4cuda3std6ranges3__45__cpo4nextE,(_ZN30_INTERNAL_4ad5c429_4_k_cu_main4cuda3std6ranges3__45__cpo4swapE - _ZN30_INTERNAL_4ad5c429_4_k_cu_main4cuda3std6ranges3__45__cpo4nextE)
_ZN30_INTERNAL_4ad5c429_4_k_cu_main4cuda3std6ranges3__45__cpo4nextE:
	.zero		1
	.type		_ZN30_INTERNAL_4ad5c429_4_k_cu_main4cuda3std6ranges3__45__cpo4swapE,@object
	.size		_ZN30_INTERNAL_4ad5c429_4_k_cu_main4cuda3std6ranges3__45__cpo4swapE,(_ZN30_INTERNAL_4ad5c429_4_k_cu_main6thrust24THRUST_300001_SM_1000_NS12placeholders2_1E - _ZN30_INTERNAL_4ad5c429_4_k_cu_main4cuda3std6ranges3__45__cpo4swapE)
_ZN30_INTERNAL_4ad5c429_4_k_cu_main4cuda3std6ranges3__45__cpo4swapE:
	.zero		1
	.type		_ZN30_INTERNAL_4ad5c429_4_k_cu_main6thrust24THRUST_300001_SM_1000_NS12placeholders2_1E,@object
	.size		_ZN30_INTERNAL_4ad5c429_4_k_cu_main6thrust24THRUST_300001_SM_1000_NS12placeholders2_1E,(_ZN30_INTERNAL_4ad5c429_4_k_cu_main6thrust24THRUST_300001_SM_1000_NS12placeholders2_3E - _ZN30_INTERNAL_4ad5c429_4_k_cu_main6thrust24THRUST_300001_SM_1000_NS12placeholders2_1E)
_ZN30_INTERNAL_4ad5c429_4_k_cu_main6thrust24THRUST_300001_SM_1000_NS12placeholders2_1E:
	.zero		1
	.type		_ZN30_INTERNAL_4ad5c429_4_k_cu_main6thrust24THRUST_300001_SM_1000_NS12placeholders2_3E,@object
	.size		_ZN30_INTERNAL_4ad5c429_4_k_cu_main6thrust24THRUST_300001_SM_1000_NS12placeholders2_3E,(_ZN30_INTERNAL_4ad5c429_4_k_cu_main4cuda3std3__45__cpo5beginE - _ZN30_INTERNAL_4ad5c429_4_k_cu_main6thrust24THRUST_300001_SM_1000_NS12placeholders2_3E)
_ZN30_INTERNAL_4ad5c429_4_k_cu_main6thrust24THRUST_300001_SM_1000_NS12placeholders2_3E:
	.zero		1
	.type		_ZN30_INTERNAL_4ad5c429_4_k_cu_main4cuda3std3__45__cpo5beginE,@object
	.size		_ZN30_INTERNAL_4ad5c429_4_k_cu_main4cuda3std3__45__cpo5beginE,(_ZN30_INTERNAL_4ad5c429_4_k_cu_main4cuda3std6ranges3__45__cpo5beginE - _ZN30_INTERNAL_4ad5c429_4_k_cu_main4cuda3std3__45__cpo5beginE)
_ZN30_INTERNAL_4ad5c429_4_k_cu_main4cuda3std3__45__cpo5beginE:
	.zero		1
	.type		_ZN30_INTERNAL_4ad5c429_4_k_cu_main4cuda3std6ranges3__45__cpo5beginE,@object
	.size		_ZN30_INTERNAL_4ad5c429_4_k_cu_main4cuda3std6ranges3__45__cpo5beginE,(_ZN30_INTERNAL_4ad5c429_4_k_cu_main4cuda3std3__432_GLOBAL__N__4ad5c429_4_k_cu_main6ignoreE - _ZN30_INTERNAL_4ad5c429_4_k_cu_main4cuda3std6ranges3__45__cpo5beginE)
_ZN30_INTERNAL_4ad5c429_4_k_cu_main4cuda3std6ranges3__45__cpo5beginE:
	.zero		1
	.type		_ZN30_INTERNAL_4ad5c429_4_k_cu_main4cuda3std3__432_GLOBAL__N__4ad5c429_4_k_cu_main6ignoreE,@object
	.size		_ZN30_INTERNAL_4ad5c429_4_k_cu_main4cuda3std3__432_GLOBAL__N__4ad5c429_4_k_cu_main6ignoreE,(_ZN30_INTERNAL_4ad5c429_4_k_cu_main4cuda3std6ranges3__45__cpo4dataE - _ZN30_INTERNAL_4ad5c429_4_k_cu_main4cuda3std3__432_GLOBAL__N__4ad5c429_4_k_cu_main6ignoreE)
_ZN30_INTERNAL_4ad5c429_4_k_cu_main4cuda3std3__432_GLOBAL__N__4ad5c429_4_k_cu_main6ignoreE:
	.zero		1
	.type		_ZN30_INTERNAL_4ad5c429_4_k_cu_main4cuda3std6ranges3__45__cpo4dataE,@object
	.size		_ZN30_INTERNAL_4ad5c429_4_k_cu_main4cuda3std6ranges3__45__cpo4dataE,(_ZN30_INTERNAL_4ad5c429_4_k_cu_main6thrust24THRUST_300001_SM_1000_NS12placeholders2_7E - _ZN30_INTERNAL_4ad5c429_4_k_cu_main4cuda3std6ranges3__45__cpo4dataE)
_ZN30_INTERNAL_4ad5c429_4_k_cu_main4cuda3std6ranges3__45__cpo4dataE:
	.zero		1
	.type		_ZN30_INTERNAL_4ad5c429_4_k_cu_main6thrust24THRUST_300001_SM_1000_NS12placeholders2_7E,@object
	.size		_ZN30_INTERNAL_4ad5c429_4_k_cu_main6thrust24THRUST_300001_SM_1000_NS12placeholders2_7E,(_ZN30_INTERNAL_4ad5c429_4_k_cu_main4cuda3std3__45__cpo6rbeginE - _ZN30_INTERNAL_4ad5c429_4_k_cu_main6thrust24THRUST_300001_SM_1000_NS12placeholders2_7E)
_ZN30_INTERNAL_4ad5c429_4_k_cu_main6thrust24THRUST_300001_SM_1000_NS12placeholders2_7E:
	.zero		1
	.type		_ZN30_INTERNAL_4ad5c429_4_k_cu_main4cuda3std3__45__cpo6rbeginE,@object
	.size		_ZN30_INTERNAL_4ad5c429_4_k_cu_main4cuda3std3__45__cpo6rbeginE,(_ZN30_INTERNAL_4ad5c429_4_k_cu_main4cuda3std6ranges3__45__cpo7advanceE - _ZN30_INTERNAL_4ad5c429_4_k_cu_main4cuda3std3__45__cpo6rbeginE)
_ZN30_INTERNAL_4ad5c429_4_k_cu_main4cuda3std3__45__cpo6rbeginE:
	.zero		1
	.type		_ZN30_INTERNAL_4ad5c429_4_k_cu_main4cuda3std6ranges3__45__cpo7advanceE,@object
	.size		_ZN30_INTERNAL_4ad5c429_4_k_cu_main4cuda3std6ranges3__45__cpo7advanceE,(_ZN30_INTERNAL_4ad5c429_4_k_cu_main4cuda3std3__47nulloptE - _ZN30_INTERNAL_4ad5c429_4_k_cu_main4cuda3std6ranges3__45__cpo7advanceE)
_ZN30_INTERNAL_4ad5c429_4_k_cu_main4cuda3std6ranges3__45__cpo7advanceE:
	.zero		1
	.type		_ZN30_INTERNAL_4ad5c429_4_k_cu_main4cuda3std3__47nulloptE,@object
	.size		_ZN30_INTERNAL_4ad5c429_4_k_cu_main4cuda3std3__47nulloptE,(_ZN30_INTERNAL_4ad5c429_4_k_cu_main4cuda3std6ranges3__45__cpo8distanceE - _ZN30_INTERNAL_4ad5c429_4_k_cu_main4cuda3std3__47nulloptE)
_ZN30_INTERNAL_4ad5c429_4_k_cu_main4cuda3std3__47nulloptE:
	.zero		1
	.type		_ZN30_INTERNAL_4ad5c429_4_k_cu_main4cuda3std6ranges3__45__cpo8distanceE,@object
	.size		_ZN30_INTERNAL_4ad5c429_4_k_cu_main4cuda3std6ranges3__45__cpo8distanceE,(_ZN30_INTERNAL_4ad5c429_4_k_cu_main6thrust24THRUST_300001_SM_1000_NS12placeholders2_6E - _ZN30_INTERNAL_4ad5c429_4_k_cu_main4cuda3std6ranges3__45__cpo8distanceE)
_ZN30_INTERNAL_4ad5c429_4_k_cu_main4cuda3std6ranges3__45__cpo8distanceE:
	.zero		1
	.type		_ZN30_INTERNAL_4ad5c429_4_k_cu_main6thrust24THRUST_300001_SM_1000_NS12placeholders2_6E,@object
	.size		_ZN30_INTERNAL_4ad5c429_4_k_cu_main6thrust24THRUST_300001_SM_1000_NS12placeholders2_6E,(_ZN30_INTERNAL_4ad5c429_4_k_cu_main4cuda3std3__45__cpo4cendE - _ZN30_INTERNAL_4ad5c429_4_k_cu_main6thrust24THRUST_300001_SM_1000_NS12placeholders2_6E)
_ZN30_INTERNAL_4ad5c429_4_k_cu_main6thrust24THRUST_300001_SM_1000_NS12placeholders2_6E:
	.zero		1
	.type		_ZN30_INTERNAL_4ad5c429_4_k_cu_main4cuda3std3__45__cpo4cendE,@object
	.size		_ZN30_INTERNAL_4ad5c429_4_k_cu_main4cuda3std3__45__cpo4cendE,(_ZN30_INTERNAL_4ad5c429_4_k_cu_main4cuda3std6ranges3__45__cpo4cendE - _ZN30_INTERNAL_4ad5c429_4_k_cu_main4cuda3std3__45__cpo4cendE)
_ZN30_INTERNAL_4ad5c429_4_k_cu_main4cuda3std3__45__cpo4cendE:
	.zero		1
	.type		_ZN30_INTERNAL_4ad5c429_4_k_cu_main4cuda3std6ranges3__45__cpo4cendE,@object
	.size		_ZN30_INTERNAL_4ad5c429_4_k_cu_main4cuda3std6ranges3__45__cpo4cendE,(_ZN30_INTERNAL_4ad5c429_4_k_cu_main4cuda3std3__420unreachable_sentinelE - _ZN30_INTERNAL_4ad5c429_4_k_cu_main4cuda3std6ranges3__45__cpo4cendE)
_ZN30_INTERNAL_4ad5c429_4_k_cu_main4cuda3std6ranges3__45__cpo4cendE:
	.zero		1
	.type		_ZN30_INTERNAL_4ad5c429_4_k_cu_main4cuda3std3__420unreachable_sentinelE,@object
	.size		_ZN30_INTERNAL_4ad5c429_4_k_cu_main4cuda3std3__420unreachable_sentinelE,(_ZN30_INTERNAL_4ad5c429_4_k_cu_main4cuda3std6ranges3__45__cpo5ssizeE - _ZN30_INTERNAL_4ad5c429_4_k_cu_main4cuda3std3__420unreachable_sentinelE)
_ZN30_INTERNAL_4ad5c429_4_k_cu_main4cuda3std3__420unreachable_sentinelE:
	.zero		1
	.type		_ZN30_INTERNAL_4ad5c429_4_k_cu_main4cuda3std6ranges3__45__cpo5ssizeE,@object
	.size		_ZN30_INTERNAL_4ad5c429_4_k_cu_main4cuda3std6ranges3__45__cpo5ssizeE,(_ZN30_INTERNAL_4ad5c429_4_k_cu_main6thrust24THRUST_300001_SM_1000_NS12placeholders3_10E - _ZN30_INTERNAL_4ad5c429_4_k_cu_main4cuda3std6ranges3__45__cpo5ssizeE)
_ZN30_INTERNAL_4ad5c429_4_k_cu_main4cuda3std6ranges3__45__cpo5ssizeE:
	.zero		1
	.type		_ZN30_INTERNAL_4ad5c429_4_k_cu_main6thrust24THRUST_300001_SM_1000_NS12placeholders3_10E,@object
	.size		_ZN30_INTERNAL_4ad5c429_4_k_cu_main6thrust24THRUST_300001_SM_1000_NS12placeholders3_10E,(_ZN30_INTERNAL_4ad5c429_4_k_cu_main4cuda3std3__45__cpo5crendE - _ZN30_INTERNAL_4ad5c429_4_k_cu_main6thrust24THRUST_300001_SM_1000_NS12placeholders3_10E)
_ZN30_INTERNAL_4ad5c429_4_k_cu_main6thrust24THRUST_300001_SM_1000_NS12placeholders3_10E:
	.zero		1
	.type		_ZN30_INTERNAL_4ad5c429_4_k_cu_main4cuda3std3__45__cpo5crendE,@object
	.size		_ZN30_INTERNAL_4ad5c429_4_k_cu_main4cuda3std3__45__cpo5crendE,(_ZN30_INTERNAL_4ad5c429_4_k_cu_main4cuda3std6ranges3__45__cpo4prevE - _ZN30_INTERNAL_4ad5c429_4_k_cu_main4cuda3std3__45__cpo5crendE)
_ZN30_INTERNAL_4ad5c429_4_k_cu_main4cuda3std3__45__cpo5crendE:
	.zero		1
	.type		_ZN30_INTERNAL_4ad5c429_4_k_cu_main4cuda3std6ranges3__45__cpo4prevE,@object
	.size		_ZN30_INTERNAL_4ad5c429_4_k_cu_main4cuda3std6ranges3__45__cpo4prevE,(_ZN30_INTERNAL_4ad5c429_4_k_cu_main4cuda3std6ranges3__45__cpo9iter_moveE - _ZN30_INTERNAL_4ad5c429_4_k_cu_main4cuda3std6ranges3__45__cpo4prevE)
_ZN30_INTERNAL_4ad5c429_4_k_cu_main4cuda3std6ranges3__45__cpo4prevE:
	.zero		1
	.type		_ZN30_INTERNAL_4ad5c429_4_k_cu_main4cuda3std6ranges3__45__cpo9iter_moveE,@object
	.size		_ZN30_INTERNAL_4ad5c429_4_k_cu_main4cuda3std6ranges3__45__cpo9iter_moveE,(_ZN30_INTERNAL_4ad5c429_4_k_cu_main6thrust24THRUST_300001_SM_1000_NS12placeholders2_2E - _ZN30_INTERNAL_4ad5c429_4_k_cu_main4cuda3std6ranges3__45__cpo9iter_moveE)
_ZN30_INTERNAL_4ad5c429_4_k_cu_main4cuda3std6ranges3__45__cpo9iter_moveE:
	.zero		1
	.type		_ZN30_INTERNAL_4ad5c429_4_k_cu_main6thrust24THRUST_300001_SM_1000_NS12placeholders2_2E,@object
	.size		_ZN30_INTERNAL_4ad5c429_4_k_cu_main6thrust24THRUST_300001_SM_1000_NS12placeholders2_2E,(_ZN30_INTERNAL_4ad5c429_4_k_cu_main6thrust24THRUST_300001_SM_1000_NS12placeholders2_4E - _ZN30_INTERNAL_4ad5c429_4_k_cu_main6thrust24THRUST_300001_SM_1000_NS12placeholders2_2E)
_ZN30_INTERNAL_4ad5c429_4_k_cu_main6thrust24THRUST_300001_SM_1000_NS12placeholders2_2E:
	.zero		1
	.type		_ZN30_INTERNAL_4ad5c429_4_k_cu_main6thrust24THRUST_300001_SM_1000_NS12placeholders2_4E,@object
	.size		_ZN30_INTERNAL_4ad5c429_4_k_cu_main6thrust24THRUST_300001_SM_1000_NS12placeholders2_4E,(_ZN30_INTERNAL_4ad5c429_4_k_cu_main4cuda3std3__45__cpo3endE - _ZN30_INTERNAL_4ad5c429_4_k_cu_main6thrust24THRUST_300001_SM_1000_NS12placeholders2_4E)
_ZN30_INTERNAL_4ad5c429_4_k_cu_main6thrust24THRUST_300001_SM_1000_NS12placeholders2_4E:
	.zero		1
	.type		_ZN30_INTERNAL_4ad5c429_4_k_cu_main4cuda3std3__45__cpo3endE,@object
	.size		_ZN30_INTERNAL_4ad5c429_4_k_cu_main4cuda3std3__45__cpo3endE,(_ZN30_INTERNAL_4ad5c429_4_k_cu_main4cuda3std6ranges3__45__cpo3endE - _ZN30_INTERNAL_4ad5c429_4_k_cu_main4cuda3std3__45__cpo3endE)
_ZN30_INTERNAL_4ad5c429_4_k_cu_main4cuda3std3__45__cpo3endE:
	.zero		1
	.type		_ZN30_INTERNAL_4ad5c429_4_k_cu_main4cuda3std6ranges3__45__cpo3endE,@object
	.size		_ZN30_INTERNAL_4ad5c429_4_k_cu_main4cuda3std6ranges3__45__cpo3endE,(_ZN30_INTERNAL_4ad5c429_4_k_cu_main4cuda3std3__419piecewise_constructE - _ZN30_INTERNAL_4ad5c429_4_k_cu_main4cuda3std6ranges3__45__cpo3endE)
_ZN30_INTERNAL_4ad5c429_4_k_cu_main4cuda3std6ranges3__45__cpo3endE:
	.zero		1
	.type		_ZN30_INTERNAL_4ad5c429_4_k_cu_main4cuda3std3__419piecewise_constructE,@object
	.size		_ZN30_INTERNAL_4ad5c429_4_k_cu_main4cuda3std3__419piecewise_constructE,(_ZN30_INTERNAL_4ad5c429_4_k_cu_main4cuda3std6ranges3__45__cpo5cdataE - _ZN30_INTERNAL_4ad5c429_4_k_cu_main4cuda3std3__419piecewise_constructE)
_ZN30_INTERNAL_4ad5c429_4_k_cu_main4cuda3std3__419piecewise_constructE:
	.zero		1
	.type		_ZN30_INTERNAL_4ad5c429_4_k_cu_main4cuda3std6ranges3__45__cpo5cdataE,@object
	.size		_ZN30_INTERNAL_4ad5c429_4_k_cu_main4cuda3std6ranges3__45__cpo5cdataE,(_ZN30_INTERNAL_4ad5c429_4_k_cu_main6thrust24THRUST_300001_SM_1000_NS12placeholders2_8E - _ZN30_INTERNAL_4ad5c429_4_k_cu_main4cuda3std6ranges3__45__cpo5cdataE)
_ZN30_INTERNAL_4ad5c429_4_k_cu_main4cuda3std6ranges3__45__cpo5cdataE:
	.zero		1
	.type		_ZN30_INTERNAL_4ad5c429_4_k_cu_main6thrust24THRUST_300001_SM_1000_NS12placeholders2_8E,@object
	.size		_ZN30_INTERNAL_4ad5c429_4_k_cu_main6thrust24THRUST_300001_SM_1000_NS12placeholders2_8E,(_ZN30_INTERNAL_4ad5c429_4_k_cu_main4cuda3std3__45__cpo4rendE - _ZN30_INTERNAL_4ad5c429_4_k_cu_main6thrust24THRUST_300001_SM_1000_NS12placeholders2_8E)
_ZN30_INTERNAL_4ad5c429_4_k_cu_main6thrust24THRUST_300001_SM_1000_NS12placeholders2_8E:
	.zero		1
	.type		_ZN30_INTERNAL_4ad5c429_4_k_cu_main4cuda3std3__45__cpo4rendE,@object
	.size		_ZN30_INTERNAL_4ad5c429_4_k_cu_main4cuda3std3__45__cpo4rendE,(_ZN30_INTERNAL_4ad5c429_4_k_cu_main4cuda3std6ranges3__45__cpo9iter_swapE - _ZN30_INTERNAL_4ad5c429_4_k_cu_main4cuda3std3__45__cpo4rendE)
_ZN30_INTERNAL_4ad5c429_4_k_cu_main4cuda3std3__45__cpo4rendE:
	.zero		1
	.type		_ZN30_INTERNAL_4ad5c429_4_k_cu_main4cuda3std6ranges3__45__cpo9iter_swapE,@object
	.size		_ZN30_INTERNAL_4ad5c429_4_k_cu_main4cuda3std6ranges3__45__cpo9iter_swapE,(_ZN30_INTERNAL_4ad5c429_4_k_cu_main4cuda3std3__48unexpectE - _ZN30_INTERNAL_4ad5c429_4_k_cu_main4cuda3std6ranges3__45__cpo9iter_swapE)
_ZN30_INTERNAL_4ad5c429_4_k_cu_main4cuda3std6ranges3__45__cpo9iter_swapE:
	.zero		1
	.type		_ZN30_INTERNAL_4ad5c429_4_k_cu_main4cuda3std3__48unexpectE,@object
	.size		_ZN30_INTERNAL_4ad5c429_4_k_cu_main4cuda3std3__48unexpectE,(_ZN30_INTERNAL_4ad5c429_4_k_cu_main6thrust24THRUST_300001_SM_1000_NS6system6detail10sequential3seqE - _ZN30_INTERNAL_4ad5c429_4_k_cu_main4cuda3std3__48unexpectE)
_ZN30_INTERNAL_4ad5c429_4_k_cu_main4cuda3std3__48unexpectE:
	.zero		1
	.type		_ZN30_INTERNAL_4ad5c429_4_k_cu_main6thrust24THRUST_300001_SM_1000_NS6system6detail10sequential3seqE,@object
	.size		_ZN30_INTERNAL_4ad5c429_4_k_cu_main6thrust24THRUST_300001_SM_1000_NS6system6detail10sequential3seqE,(.L_29 - _ZN30_INTERNAL_4ad5c429_4_k_cu_main6thrust24THRUST_300001_SM_1000_NS6system6detail10sequential3seqE)
_ZN30_INTERNAL_4ad5c429_4_k_cu_main6thrust24THRUST_300001_SM_1000_NS6system6detail10sequential3seqE:
	.zero		1
.L_29:


//--------------------- .nv.constant0._ZN3cub18CUB_300001_SM_10006detail4scan16DeviceScanKernelINS2_10policy_hubIiiijN4cuda3std3__44plusIvEEE10Policy1000EPiSC_NS0_13ScanTileStateIiLb1EEES9_NS0_8NullTypeEjiLb0ESF_EEvT0_T1_T2_iT3_T4_T5_ --------------------------
	.section	.nv.constant0._ZN3cub18CUB_300001_SM_10006detail4scan16DeviceScanKernelINS2_10policy_hubIiiijN4cuda3std3__44plusIvEEE10Policy1000EPiSC_NS0_13ScanTileStateIiLb1EEES9_NS0_8NullTypeEjiLb0ESF_EEvT0_T1_T2_iT3_T4_T5_,"a",@progbits
	.sectionflags	@""
	.align	4
.nv.constant0._ZN3cub18CUB_300001_SM_10006detail4scan16DeviceScanKernelINS2_10policy_hubIiiijN4cuda3std3__44plusIvEEE10Policy1000EPiSC_NS0_13ScanTileStateIiLb1EEES9_NS0_8NullTypeEjiLb0ESF_EEvT0_T1_T2_iT3_T4_T5_:
	.zero		932


//--------------------- .nv.constant0._ZN3cub18CUB_300001_SM_10006detail4scan20DeviceScanInitKernelINS0_13ScanTileStateIiLb1EEEEEvT_i --------------------------
	.section	.nv.constant0._ZN3cub18CUB_300001_SM_10006detail4scan20DeviceScanInitKernelINS0_13ScanTileStateIiLb1EEEEEvT_i,"a",@progbits
	.sectionflags	@""
	.align	4
.nv.constant0._ZN3cub18CUB_300001_SM_10006detail4scan20DeviceScanInitKernelINS0_13ScanTileStateIiLb1EEEEEvT_i:
	.zero		908


//--------------------- .nv.constant0._ZN3cub18CUB_300001_SM_10006detail11EmptyKernelIvEEvv --------------------------
	.section	.nv.constant0._ZN3cub18CUB_300001_SM_10006detail11EmptyKernelIvEEvv,"a",@progbits
	.sectionflags	@""
	.align	4
.nv.constant0._ZN3cub18CUB_300001_SM_10006detail11EmptyKernelIvEEvv:
	.zero		896


//--------------------- SYMBOLS --------------------------

	.type		.nv.reservedSmem.offset0,@object
	.size		.nv.reservedSmem.offset0,0x4
	.type		.nv.reservedSmem.cap,@object
	.size		.nv.reservedSmem.cap,0x4
